//
// Generated by NVIDIA NVVM Compiler
//
// Compiler Build ID: CL-36424714
// Cuda compilation tools, release 13.0, V13.0.88
// Based on NVVM 20.0.0
//

.version 9.0
.target sm_100
.address_size 64

	// .globl	rgb_to_gray

.visible .entry rgb_to_gray(
	.param .u64 .ptr .align 1 rgb_to_gray_param_0,
	.param .u64 .ptr .align 1 rgb_to_gray_param_1,
	.param .u32 rgb_to_gray_param_2,
	.param .u32 rgb_to_gray_param_3
)
{
	.reg .pred 	%p<4>;
	.reg .b16 	%rs<4>;
	.reg .b32 	%r<25>;
	.reg .b64 	%rd<9>;

	ld.param.u64 	%rd1, [rgb_to_gray_param_0];
	ld.param.u64 	%rd2, [rgb_to_gray_param_1];
	ld.param.u32 	%r3, [rgb_to_gray_param_2];
	ld.param.u32 	%r4, [rgb_to_gray_param_3];
	mov.u32 	%r6, %ctaid.x;
	mov.u32 	%r7, %ntid.x;
	mov.u32 	%r8, %tid.x;
	mad.lo.s32 	%r1, %r6, %r7, %r8;
	mov.u32 	%r9, %ctaid.y;
	mov.u32 	%r10, %ntid.y;
	mov.u32 	%r11, %tid.y;
	mad.lo.s32 	%r12, %r9, %r10, %r11;
	setp.ge.s32 	%p1, %r1, %r3;
	setp.ge.s32 	%p2, %r12, %r4;
	or.pred  	%p3, %p1, %p2;
	@%p3 bra 	$L__BB0_2;
	cvta.to.global.u64 	%rd3, %rd1;
	cvta.to.global.u64 	%rd4, %rd2;
	mad.lo.s32 	%r13, %r3, %r12, %r1;
	mul.lo.s32 	%r14, %r13, 3;
	cvt.s64.s32 	%rd5, %r14;
	add.s64 	%rd6, %rd3, %rd5;
	ld.global.nc.u8 	%rs1, [%rd6+1];
	cvt.u32.u8 	%r15, %rs1;
	ld.global.nc.u8 	%rs2, [%rd6];
	cvt.u32.u8 	%r16, %rs2;
	prmt.b32 	%r17, %r16, %r15, 0x3340U;
	ld.global.nc.u8 	%rs3, [%rd6+2];
	cvt.u32.u8 	%r18, %rs3;
	prmt.b32 	%r19, %r18, 0, 0x3340U;
	prmt.b32 	%r20, %r17, %r19, 0x5410U;
	mov.b32 	%r21, 0;
	mov.b32 	%r22, 1939021;
	dp4a.u32.u32 	%r23, %r20, %r22, %r21;
	shr.u32 	%r24, %r23, 8;
	cvt.s64.s32 	%rd7, %r13;
	add.s64 	%rd8, %rd4, %rd7;
	st.global.u8 	[%rd8], %r24;
$L__BB0_2:
	ret;

}
	// .globl	gaussian_blur_h
.visible .entry gaussian_blur_h(
	.param .u64 .ptr .align 1 gaussian_blur_h_param_0,
	.param .u64 .ptr .align 1 gaussian_blur_h_param_1,
	.param .u32 gaussian_blur_h_param_2,
	.param .u32 gaussian_blur_h_param_3
)
{
	.reg .pred 	%p<4>;
	.reg .b16 	%rs<18>;
	.reg .b32 	%r<24>;
	.reg .b64 	%rd<19>;

	ld.param.u64 	%rd1, [gaussian_blur_h_param_0];
	ld.param.u64 	%rd2, [gaussian_blur_h_param_1];
	ld.param.u32 	%r3, [gaussian_blur_h_param_2];
	ld.param.u32 	%r4, [gaussian_blur_h_param_3];
	mov.u32 	%r6, %ctaid.x;
	mov.u32 	%r7, %ntid.x;
	mov.u32 	%r8, %tid.x;
	mad.lo.s32 	%r1, %r6, %r7, %r8;
	mov.u32 	%r9, %ctaid.y;
	mov.u32 	%r10, %ntid.y;
	mov.u32 	%r11, %tid.y;
	mad.lo.s32 	%r12, %r9, %r10, %r11;
	setp.ge.s32 	%p1, %r1, %r3;
	setp.ge.s32 	%p2, %r12, %r4;
	or.pred  	%p3, %p1, %p2;
	@%p3 bra 	$L__BB1_2;
	cvta.to.global.u64 	%rd3, %rd1;
	cvta.to.global.u64 	%rd4, %rd2;
	mul.lo.s32 	%r13, %r3, %r12;
	max.s32 	%r14, %r1, 2;
	max.s32 	%r15, %r1, 1;
	add.s32 	%r16, %r1, 1;
	add.s32 	%r17, %r3, -1;
	min.s32 	%r18, %r16, %r17;
	add.s32 	%r19, %r1, 2;
	min.s32 	%r20, %r19, %r17;
	cvt.s64.s32 	%rd5, %r13;
	cvt.u64.u32 	%rd6, %r14;
	add.s64 	%rd7, %rd6, %rd5;
	add.s64 	%rd8, %rd3, %rd7;
	ld.global.nc.u8 	%rs1, [%rd8+-2];
	cvt.u16.u8 	%rs2, %rs1;
	cvt.u64.u32 	%rd9, %r15;
	add.s64 	%rd10, %rd9, %rd5;
	add.s64 	%rd11, %rd3, %rd10;
	ld.global.nc.u8 	%rs3, [%rd11+-1];
	cvt.u16.u8 	%rs4, %rs3;
	shl.b16 	%rs5, %rs4, 2;
	add.s16 	%rs6, %rs5, %rs2;
	add.s32 	%r21, %r13, %r1;
	cvt.s64.s32 	%rd12, %r21;
	add.s64 	%rd13, %rd3, %rd12;
	ld.global.nc.u8 	%rs7, [%rd13];
	cvt.u16.u8 	%rs8, %rs7;
	mad.lo.s16 	%rs9, %rs8, 6, %rs6;
	add.s32 	%r22, %r18, %r13;
	cvt.s64.s32 	%rd14, %r22;
	add.s64 	%rd15, %rd3, %rd14;
	ld.global.nc.u8 	%rs10, [%rd15];
	cvt.u16.u8 	%rs11, %rs10;
	shl.b16 	%rs12, %rs11, 2;
	add.s16 	%rs13, %rs9, %rs12;
	add.s32 	%r23, %r20, %r13;
	cvt.s64.s32 	%rd16, %r23;
	add.s64 	%rd17, %rd3, %rd16;
	ld.global.nc.u8 	%rs14, [%rd17];
	cvt.u16.u8 	%rs15, %rs14;
	add.s16 	%rs16, %rs13, %rs15;
	shr.u16 	%rs17, %rs16, 4;
	add.s64 	%rd18, %rd4, %rd12;
	st.global.u8 	[%rd18], %rs17;
$L__BB1_2:
	ret;

}
	// .globl	gaussian_blur_v
.visible .entry gaussian_blur_v(
	.param .u64 .ptr .align 1 gaussian_blur_v_param_0,
	.param .u64 .ptr .align 1 gaussian_blur_v_param_1,
	.param .u32 gaussian_blur_v_param_2,
	.param .u32 gaussian_blur_v_param_3
)
{
	.reg .pred 	%p<4>;
	.reg .b16 	%rs<18>;
	.reg .b32 	%r<27>;
	.reg .b64 	%rd<16>;

	ld.param.u64 	%rd1, [gaussian_blur_v_param_0];
	ld.param.u64 	%rd2, [gaussian_blur_v_param_1];
	ld.param.u32 	%r3, [gaussian_blur_v_param_2];
	ld.param.u32 	%r5, [gaussian_blur_v_param_3];
	mov.u32 	%r6, %ctaid.x;
	mov.u32 	%r7, %ntid.x;
	mov.u32 	%r8, %tid.x;
	mad.lo.s32 	%r1, %r6, %r7, %r8;
	mov.u32 	%r9, %ctaid.y;
	mov.u32 	%r10, %ntid.y;
	mov.u32 	%r11, %tid.y;
	mad.lo.s32 	%r12, %r9, %r10, %r11;
	setp.ge.s32 	%p1, %r1, %r3;
	setp.ge.s32 	%p2, %r12, %r5;
	or.pred  	%p3, %p1, %p2;
	@%p3 bra 	$L__BB2_2;
	cvta.to.global.u64 	%rd3, %rd1;
	cvta.to.global.u64 	%rd4, %rd2;
	max.u32 	%r13, %r12, 2;
	add.s32 	%r14, %r13, -2;
	max.u32 	%r15, %r12, 1;
	add.s32 	%r16, %r15, -1;
	add.s32 	%r17, %r12, 1;
	add.s32 	%r18, %r5, -1;
	min.u32 	%r19, %r17, %r18;
	add.s32 	%r20, %r12, 2;
	min.u32 	%r21, %r20, %r18;
	mad.lo.s32 	%r22, %r14, %r3, %r1;
	cvt.s64.s32 	%rd5, %r22;
	add.s64 	%rd6, %rd3, %rd5;
	ld.global.nc.u8 	%rs1, [%rd6];
	cvt.u16.u8 	%rs2, %rs1;
	mad.lo.s32 	%r23, %r16, %r3, %r1;
	cvt.s64.s32 	%rd7, %r23;
	add.s64 	%rd8, %rd3, %rd7;
	ld.global.nc.u8 	%rs3, [%rd8];
	cvt.u16.u8 	%rs4, %rs3;
	shl.b16 	%rs5, %rs4, 2;
	add.s16 	%rs6, %rs5, %rs2;
	mad.lo.s32 	%r24, %r3, %r12, %r1;
	cvt.s64.s32 	%rd9, %r24;
	add.s64 	%rd10, %rd3, %rd9;
	ld.global.nc.u8 	%rs7, [%rd10];
	cvt.u16.u8 	%rs8, %rs7;
	mad.lo.s16 	%rs9, %rs8, 6, %rs6;
	mad.lo.s32 	%r25, %r19, %r3, %r1;
	cvt.s64.s32 	%rd11, %r25;
	add.s64 	%rd12, %rd3, %rd11;
	ld.global.nc.u8 	%rs10, [%rd12];
	cvt.u16.u8 	%rs11, %rs10;
	shl.b16 	%rs12, %rs11, 2;
	add.s16 	%rs13, %rs9, %rs12;
	mad.lo.s32 	%r26, %r21, %r3, %r1;
	cvt.s64.s32 	%rd13, %r26;
	add.s64 	%rd14, %rd3, %rd13;
	ld.global.nc.u8 	%rs14, [%rd14];
	cvt.u16.u8 	%rs15, %rs14;
	add.s16 	%rs16, %rs13, %rs15;
	shr.u16 	%rs17, %rs16, 4;
	add.s64 	%rd15, %rd4, %rd9;
	st.global.u8 	[%rd15], %rs17;
$L__BB2_2:
	ret;

}
	// .globl	integral_image_h
.visible .entry integral_image_h(
	.param .u64 .ptr .align 1 integral_image_h_param_0,
	.param .u64 .ptr .align 1 integral_image_h_param_1,
	.param .u32 integral_image_h_param_2,
	.param .u32 integral_image_h_param_3
)
{
	.reg .pred 	%p<12>;
	.reg .b16 	%rs<30>;
	.reg .b32 	%r<107>;
	.reg .b64 	%rd<23>;

	ld.param.u64 	%rd5, [integral_image_h_param_0];
	ld.param.u64 	%rd6, [integral_image_h_param_1];
	ld.param.u32 	%r32, [integral_image_h_param_2];
	ld.param.u32 	%r33, [integral_image_h_param_3];
	cvta.to.global.u64 	%rd1, %rd6;
	cvta.to.global.u64 	%rd2, %rd5;
	mov.u32 	%r34, %ctaid.x;
	mov.u32 	%r35, %ntid.x;
	mov.u32 	%r36, %tid.x;
	mad.lo.s32 	%r1, %r34, %r35, %r36;
	setp.ge.s32 	%p1, %r1, %r33;
	setp.lt.s32 	%p2, %r32, 1;
	or.pred  	%p3, %p1, %p2;
	@%p3 bra 	$L__BB3_13;
	mul.lo.s32 	%r2, %r32, %r1;
	and.b32  	%r3, %r32, 15;
	setp.lt.u32 	%p4, %r32, 16;
	mov.b32 	%r100, 0;
	mov.u32 	%r99, %r100;
	@%p4 bra 	$L__BB3_4;
	and.b32  	%r100, %r32, 2147483632;
	neg.s32 	%r96, %r100;
	add.s64 	%rd3, %rd2, 7;
	add.s64 	%rd4, %rd1, 32;
	mov.b32 	%r99, 0;
	mov.u32 	%r95, %r2;
$L__BB3_3:
	.pragma "nounroll";
	cvt.s64.s32 	%rd7, %r95;
	add.s64 	%rd8, %rd3, %rd7;
	mul.wide.s32 	%rd9, %r95, 4;
	add.s64 	%rd10, %rd4, %rd9;
	ld.global.nc.u8 	%rs1, [%rd8+-7];
	cvt.u32.u8 	%r39, %rs1;
	add.s32 	%r40, %r99, %r39;
	st.global.u32 	[%rd10+-32], %r40;
	ld.global.nc.u8 	%rs2, [%rd8+-6];
	cvt.u32.u8 	%r41, %rs2;
	add.s32 	%r42, %r40, %r41;
	st.global.u32 	[%rd10+-28], %r42;
	ld.global.nc.u8 	%rs3, [%rd8+-5];
	cvt.u32.u8 	%r43, %rs3;
	add.s32 	%r44, %r42, %r43;
	st.global.u32 	[%rd10+-24], %r44;
	ld.global.nc.u8 	%rs4, [%rd8+-4];
	cvt.u32.u8 	%r45, %rs4;
	add.s32 	%r46, %r44, %r45;
	st.global.u32 	[%rd10+-20], %r46;
	ld.global.nc.u8 	%rs5, [%rd8+-3];
	cvt.u32.u8 	%r47, %rs5;
	add.s32 	%r48, %r46, %r47;
	st.global.u32 	[%rd10+-16], %r48;
	ld.global.nc.u8 	%rs6, [%rd8+-2];
	cvt.u32.u8 	%r49, %rs6;
	add.s32 	%r50, %r48, %r49;
	st.global.u32 	[%rd10+-12], %r50;
	ld.global.nc.u8 	%rs7, [%rd8+-1];
	cvt.u32.u8 	%r51, %rs7;
	add.s32 	%r52, %r50, %r51;
	st.global.u32 	[%rd10+-8], %r52;
	ld.global.nc.u8 	%rs8, [%rd8];
	cvt.u32.u8 	%r53, %rs8;
	add.s32 	%r54, %r52, %r53;
	st.global.u32 	[%rd10+-4], %r54;
	ld.global.nc.u8 	%rs9, [%rd8+1];
	cvt.u32.u8 	%r55, %rs9;
	add.s32 	%r56, %r54, %r55;
	st.global.u32 	[%rd10], %r56;
	ld.global.nc.u8 	%rs10, [%rd8+2];
	cvt.u32.u8 	%r57, %rs10;
	add.s32 	%r58, %r56, %r57;
	st.global.u32 	[%rd10+4], %r58;
	ld.global.nc.u8 	%rs11, [%rd8+3];
	cvt.u32.u8 	%r59, %rs11;
	add.s32 	%r60, %r58, %r59;
	st.global.u32 	[%rd10+8], %r60;
	ld.global.nc.u8 	%rs12, [%rd8+4];
	cvt.u32.u8 	%r61, %rs12;
	add.s32 	%r62, %r60, %r61;
	st.global.u32 	[%rd10+12], %r62;
	ld.global.nc.u8 	%rs13, [%rd8+5];
	cvt.u32.u8 	%r63, %rs13;
	add.s32 	%r64, %r62, %r63;
	st.global.u32 	[%rd10+16], %r64;
	ld.global.nc.u8 	%rs14, [%rd8+6];
	cvt.u32.u8 	%r65, %rs14;
	add.s32 	%r66, %r64, %r65;
	st.global.u32 	[%rd10+20], %r66;
	ld.global.nc.u8 	%rs15, [%rd8+7];
	cvt.u32.u8 	%r67, %rs15;
	add.s32 	%r68, %r66, %r67;
	st.global.u32 	[%rd10+24], %r68;
	ld.global.nc.u8 	%rs16, [%rd8+8];
	cvt.u32.u8 	%r69, %rs16;
	add.s32 	%r99, %r68, %r69;
	st.global.u32 	[%rd10+28], %r99;
	add.s32 	%r96, %r96, 16;
	add.s32 	%r95, %r95, 16;
	setp.ne.s32 	%p5, %r96, 0;
	@%p5 bra 	$L__BB3_3;
$L__BB3_4:
	setp.eq.s32 	%p6, %r3, 0;
	@%p6 bra 	$L__BB3_13;
	and.b32  	%r14, %r32, 7;
	setp.lt.u32 	%p7, %r3, 8;
	@%p7 bra 	$L__BB3_7;
	add.s32 	%r70, %r100, %r2;
	cvt.s64.s32 	%rd11, %r70;
	add.s64 	%rd12, %rd2, %rd11;
	ld.global.nc.u8 	%rs17, [%rd12];
	cvt.u32.u8 	%r71, %rs17;
	add.s32 	%r72, %r99, %r71;
	mul.wide.s32 	%rd13, %r70, 4;
	add.s64 	%rd14, %rd1, %rd13;
	st.global.u32 	[%rd14], %r72;
	ld.global.nc.u8 	%rs18, [%rd12+1];
	cvt.u32.u8 	%r73, %rs18;
	add.s32 	%r74, %r72, %r73;
	st.global.u32 	[%rd14+4], %r74;
	ld.global.nc.u8 	%rs19, [%rd12+2];
	cvt.u32.u8 	%r75, %rs19;
	add.s32 	%r76, %r74, %r75;
	st.global.u32 	[%rd14+8], %r76;
	ld.global.nc.u8 	%rs20, [%rd12+3];
	cvt.u32.u8 	%r77, %rs20;
	add.s32 	%r78, %r76, %r77;
	st.global.u32 	[%rd14+12], %r78;
	ld.global.nc.u8 	%rs21, [%rd12+4];
	cvt.u32.u8 	%r79, %rs21;
	add.s32 	%r80, %r78, %r79;
	st.global.u32 	[%rd14+16], %r80;
	ld.global.nc.u8 	%rs22, [%rd12+5];
	cvt.u32.u8 	%r81, %rs22;
	add.s32 	%r82, %r80, %r81;
	st.global.u32 	[%rd14+20], %r82;
	ld.global.nc.u8 	%rs23, [%rd12+6];
	cvt.u32.u8 	%r83, %rs23;
	add.s32 	%r84, %r82, %r83;
	st.global.u32 	[%rd14+24], %r84;
	ld.global.nc.u8 	%rs24, [%rd12+7];
	cvt.u32.u8 	%r85, %rs24;
	add.s32 	%r99, %r84, %r85;
	st.global.u32 	[%rd14+28], %r99;
	add.s32 	%r100, %r100, 8;
$L__BB3_7:
	setp.eq.s32 	%p8, %r14, 0;
	@%p8 bra 	$L__BB3_13;
	and.b32  	%r19, %r32, 3;
	setp.lt.u32 	%p9, %r14, 4;
	@%p9 bra 	$L__BB3_10;
	add.s32 	%r86, %r100, %r2;
	cvt.s64.s32 	%rd15, %r86;
	add.s64 	%rd16, %rd2, %rd15;
	ld.global.nc.u8 	%rs25, [%rd16];
	cvt.u32.u8 	%r87, %rs25;
	add.s32 	%r88, %r99, %r87;
	mul.wide.s32 	%rd17, %r86, 4;
	add.s64 	%rd18, %rd1, %rd17;
	st.global.u32 	[%rd18], %r88;
	ld.global.nc.u8 	%rs26, [%rd16+1];
	cvt.u32.u8 	%r89, %rs26;
	add.s32 	%r90, %r88, %r89;
	st.global.u32 	[%rd18+4], %r90;
	ld.global.nc.u8 	%rs27, [%rd16+2];
	cvt.u32.u8 	%r91, %rs27;
	add.s32 	%r92, %r90, %r91;
	st.global.u32 	[%rd18+8], %r92;
	ld.global.nc.u8 	%rs28, [%rd16+3];
	cvt.u32.u8 	%r93, %rs28;
	add.s32 	%r99, %r92, %r93;
	st.global.u32 	[%rd18+12], %r99;
	add.s32 	%r100, %r100, 4;
$L__BB3_10:
	setp.eq.s32 	%p10, %r19, 0;
	@%p10 bra 	$L__BB3_13;
	add.s32 	%r105, %r100, %r2;
	neg.s32 	%r104, %r19;
$L__BB3_12:
	.pragma "nounroll";
	cvt.s64.s32 	%rd19, %r105;
	mul.wide.s32 	%rd20, %r105, 4;
	add.s64 	%rd21, %rd1, %rd20;
	add.s64 	%rd22, %rd2, %rd19;
	ld.global.nc.u8 	%rs29, [%rd22];
	cvt.u32.u8 	%r94, %rs29;
	add.s32 	%r99, %r99, %r94;
	st.global.u32 	[%rd21], %r99;
	add.s32 	%r105, %r105, 1;
	add.s32 	%r104, %r104, 1;
	setp.ne.s32 	%p11, %r104, 0;
	@%p11 bra 	$L__BB3_12;
$L__BB3_13:
	ret;

}
	// .globl	integral_image_v
.visible .entry integral_image_v(
	.param .u64 .ptr .align 1 integral_image_v_param_0,
	.param .u32 integral_image_v_param_1,
	.param .u32 integral_image_v_param_2
)
{
	.reg .pred 	%p<12>;
	.reg .b32 	%r<75>;
	.reg .b64 	%rd<30>;

	ld.param.u64 	%rd2, [integral_image_v_param_0];
	ld.param.u32 	%r19, [integral_image_v_param_1];
	ld.param.u32 	%r20, [integral_image_v_param_2];
	cvta.to.global.u64 	%rd1, %rd2;
	mov.u32 	%r21, %ctaid.x;
	mov.u32 	%r22, %ntid.x;
	mov.u32 	%r23, %tid.x;
	mad.lo.s32 	%r1, %r21, %r22, %r23;
	setp.ge.s32 	%p1, %r1, %r19;
	setp.lt.s32 	%p2, %r20, 2;
	or.pred  	%p3, %p1, %p2;
	@%p3 bra 	$L__BB4_13;
	add.s32 	%r2, %r20, -1;
	add.s32 	%r25, %r20, -2;
	and.b32  	%r3, %r2, 7;
	setp.lt.u32 	%p4, %r25, 7;
	mov.b32 	%r73, 1;
	@%p4 bra 	$L__BB4_5;
	and.b32  	%r27, %r2, -8;
	neg.s32 	%r71, %r27;
	shl.b32 	%r5, %r19, 3;
	mov.b32 	%r70, 0;
	mul.wide.s32 	%rd5, %r19, 4;
	mov.u32 	%r69, %r1;
$L__BB4_3:
	.pragma "nounroll";
	mul.wide.s32 	%rd3, %r69, 4;
	add.s64 	%rd4, %rd1, %rd3;
	ld.global.u32 	%r28, [%rd4];
	add.s64 	%rd6, %rd4, %rd5;
	ld.global.u32 	%r29, [%rd6];
	add.s32 	%r30, %r29, %r28;
	st.global.u32 	[%rd6], %r30;
	add.s64 	%rd7, %rd6, %rd5;
	ld.global.u32 	%r31, [%rd7];
	add.s32 	%r32, %r31, %r30;
	st.global.u32 	[%rd7], %r32;
	add.s64 	%rd8, %rd7, %rd5;
	ld.global.u32 	%r33, [%rd8];
	add.s32 	%r34, %r33, %r32;
	st.global.u32 	[%rd8], %r34;
	add.s64 	%rd9, %rd8, %rd5;
	ld.global.u32 	%r35, [%rd9];
	add.s32 	%r36, %r35, %r34;
	st.global.u32 	[%rd9], %r36;
	add.s64 	%rd10, %rd9, %rd5;
	ld.global.u32 	%r37, [%rd10];
	add.s32 	%r38, %r37, %r36;
	st.global.u32 	[%rd10], %r38;
	add.s64 	%rd11, %rd10, %rd5;
	ld.global.u32 	%r39, [%rd11];
	add.s32 	%r40, %r39, %r38;
	st.global.u32 	[%rd11], %r40;
	add.s64 	%rd12, %rd11, %rd5;
	ld.global.u32 	%r41, [%rd12];
	add.s32 	%r42, %r41, %r40;
	st.global.u32 	[%rd12], %r42;
	add.s64 	%rd13, %rd12, %rd5;
	ld.global.u32 	%r43, [%rd13];
	add.s32 	%r44, %r43, %r42;
	st.global.u32 	[%rd13], %r44;
	add.s32 	%r71, %r71, 8;
	add.s32 	%r70, %r70, 8;
	add.s32 	%r69, %r69, %r5;
	setp.ne.s32 	%p5, %r71, 0;
	@%p5 bra 	$L__BB4_3;
	add.s32 	%r73, %r70, 1;
$L__BB4_5:
	setp.eq.s32 	%p6, %r3, 0;
	@%p6 bra 	$L__BB4_13;
	and.b32  	%r14, %r2, 3;
	setp.lt.u32 	%p7, %r3, 4;
	@%p7 bra 	$L__BB4_8;
	add.s32 	%r45, %r73, -1;
	mad.lo.s32 	%r46, %r45, %r19, %r1;
	mul.wide.s32 	%rd14, %r46, 4;
	add.s64 	%rd15, %rd1, %rd14;
	ld.global.u32 	%r47, [%rd15];
	mul.wide.s32 	%rd16, %r19, 4;
	add.s64 	%rd17, %rd15, %rd16;
	ld.global.u32 	%r48, [%rd17];
	add.s32 	%r49, %r48, %r47;
	st.global.u32 	[%rd17], %r49;
	add.s64 	%rd18, %rd17, %rd16;
	ld.global.u32 	%r50, [%rd18];
	add.s32 	%r51, %r50, %r49;
	st.global.u32 	[%rd18], %r51;
	add.s64 	%rd19, %rd18, %rd16;
	ld.global.u32 	%r52, [%rd19];
	add.s32 	%r53, %r52, %r51;
	st.global.u32 	[%rd19], %r53;
	add.s64 	%rd20, %rd19, %rd16;
	ld.global.u32 	%r54, [%rd20];
	add.s32 	%r55, %r54, %r53;
	st.global.u32 	[%rd20], %r55;
	add.s32 	%r73, %r73, 4;
$L__BB4_8:
	setp.eq.s32 	%p8, %r14, 0;
	@%p8 bra 	$L__BB4_13;
	setp.eq.s32 	%p9, %r14, 1;
	@%p9 bra 	$L__BB4_11;
	add.s32 	%r56, %r73, -1;
	mad.lo.s32 	%r57, %r56, %r19, %r1;
	mul.wide.s32 	%rd21, %r57, 4;
	add.s64 	%rd22, %rd1, %rd21;
	ld.global.u32 	%r58, [%rd22];
	mul.wide.s32 	%rd23, %r19, 4;
	add.s64 	%rd24, %rd22, %rd23;
	ld.global.u32 	%r59, [%rd24];
	add.s32 	%r60, %r59, %r58;
	st.global.u32 	[%rd24], %r60;
	add.s64 	%rd25, %rd24, %rd23;
	ld.global.u32 	%r61, [%rd25];
	add.s32 	%r62, %r61, %r60;
	st.global.u32 	[%rd25], %r62;
	add.s32 	%r73, %r73, 2;
$L__BB4_11:
	and.b32  	%r63, %r2, 1;
	setp.eq.b32 	%p10, %r63, 1;
	not.pred 	%p11, %p10;
	@%p11 bra 	$L__BB4_13;
	add.s32 	%r64, %r73, -1;
	mad.lo.s32 	%r65, %r64, %r19, %r1;
	mul.wide.s32 	%rd26, %r65, 4;
	add.s64 	%rd27, %rd1, %rd26;
	ld.global.u32 	%r66, [%rd27];
	mul.wide.s32 	%rd28, %r19, 4;
	add.s64 	%rd29, %rd27, %rd28;
	ld.global.u32 	%r67, [%rd29];
	add.s32 	%r68, %r67, %r66;
	st.global.u32 	[%rd29], %r68;
$L__BB4_13:
	ret;

}
	// .globl	adaptive_threshold_mean
.visible .entry adaptive_threshold_mean(
	.param .u64 .ptr .align 1 adaptive_threshold_mean_param_0,
	.param .u64 .ptr .align 1 adaptive_threshold_mean_param_1,
	.param .u64 .ptr .align 1 adaptive_threshold_mean_param_2,
	.param .u32 adaptive_threshold_mean_param_3,
	.param .u32 adaptive_threshold_mean_param_4,
	.param .u32 adaptive_threshold_mean_param_5,
	.param .f32 adaptive_threshold_mean_param_6
)
{
	.reg .pred 	%p<8>;
	.reg .b16 	%rs<4>;
	.reg .b32 	%r<44>;
	.reg .b32 	%f<19>;
	.reg .b64 	%rd<24>;

	ld.param.u64 	%rd2, [adaptive_threshold_mean_param_0];
	ld.param.u64 	%rd4, [adaptive_threshold_mean_param_1];
	ld.param.u64 	%rd3, [adaptive_threshold_mean_param_2];
	ld.param.u32 	%r10, [adaptive_threshold_mean_param_3];
	ld.param.u32 	%r13, [adaptive_threshold_mean_param_4];
	ld.param.u32 	%r12, [adaptive_threshold_mean_param_5];
	ld.param.f32 	%f8, [adaptive_threshold_mean_param_6];
	cvta.to.global.u64 	%rd1, %rd4;
	mov.u32 	%r14, %ctaid.x;
	mov.u32 	%r15, %ntid.x;
	mov.u32 	%r16, %tid.x;
	mad.lo.s32 	%r1, %r14, %r15, %r16;
	mov.u32 	%r17, %ctaid.y;
	mov.u32 	%r18, %ntid.y;
	mov.u32 	%r19, %tid.y;
	mad.lo.s32 	%r20, %r17, %r18, %r19;
	setp.ge.s32 	%p1, %r1, %r10;
	setp.ge.s32 	%p2, %r20, %r13;
	or.pred  	%p3, %p1, %p2;
	@%p3 bra 	$L__BB5_8;
	shr.u32 	%r21, %r12, 31;
	add.s32 	%r22, %r12, %r21;
	shr.s32 	%r23, %r22, 1;
	sub.s32 	%r3, %r1, %r23;
	max.s32 	%r4, %r3, 0;
	sub.s32 	%r5, %r20, %r23;
	max.s32 	%r6, %r5, 0;
	add.s32 	%r24, %r23, %r1;
	add.s32 	%r25, %r10, -1;
	min.s32 	%r7, %r24, %r25;
	add.s32 	%r26, %r23, %r20;
	add.s32 	%r27, %r13, -1;
	min.s32 	%r28, %r26, %r27;
	sub.s32 	%r29, %r7, %r4;
	sub.s32 	%r30, %r28, %r6;
	mad.lo.s32 	%r31, %r30, %r29, %r30;
	add.s32 	%r32, %r29, %r31;
	add.s32 	%r8, %r32, 1;
	mul.lo.s32 	%r9, %r28, %r10;
	add.s32 	%r33, %r9, %r7;
	mul.wide.s32 	%rd5, %r33, 4;
	add.s64 	%rd6, %rd1, %rd5;
	ld.global.nc.u32 	%r34, [%rd6];
	cvt.rn.f32.u32 	%f17, %r34;
	setp.lt.s32 	%p4, %r3, 1;
	@%p4 bra 	$L__BB5_3;
	cvt.s64.s32 	%rd7, %r9;
	cvt.u64.u32 	%rd8, %r4;
	add.s64 	%rd9, %rd8, %rd7;
	shl.b64 	%rd10, %rd9, 2;
	add.s64 	%rd11, %rd1, %rd10;
	ld.global.nc.u32 	%r35, [%rd11+-4];
	cvt.rn.f32.u32 	%f9, %r35;
	sub.f32 	%f17, %f17, %f9;
$L__BB5_3:
	setp.lt.s32 	%p5, %r5, 1;
	@%p5 bra 	$L__BB5_5;
	add.s32 	%r36, %r6, -1;
	mad.lo.s32 	%r37, %r36, %r10, %r7;
	mul.wide.s32 	%rd12, %r37, 4;
	add.s64 	%rd13, %rd1, %rd12;
	ld.global.nc.u32 	%r38, [%rd13];
	cvt.rn.f32.u32 	%f10, %r38;
	sub.f32 	%f17, %f17, %f10;
$L__BB5_5:
	min.s32 	%r39, %r3, %r5;
	setp.lt.s32 	%p6, %r39, 1;
	@%p6 bra 	$L__BB5_7;
	add.s32 	%r40, %r6, -1;
	mul.lo.s32 	%r41, %r40, %r10;
	cvt.s64.s32 	%rd14, %r41;
	cvt.u64.u32 	%rd15, %r4;
	add.s64 	%rd16, %rd15, %rd14;
	shl.b64 	%rd17, %rd16, 2;
	add.s64 	%rd18, %rd1, %rd17;
	ld.global.nc.u32 	%r42, [%rd18+-4];
	cvt.rn.f32.u32 	%f11, %r42;
	add.f32 	%f17, %f17, %f11;
$L__BB5_7:
	cvt.rn.f32.s32 	%f12, %r8;
	div.rn.f32 	%f13, %f17, %f12;
	sub.f32 	%f14, %f13, %f8;
	mad.lo.s32 	%r43, %r10, %r20, %r1;
	cvt.s64.s32 	%rd19, %r43;
	cvta.to.global.u64 	%rd20, %rd2;
	add.s64 	%rd21, %rd20, %rd19;
	ld.global.nc.u8 	%rs1, [%rd21];
	cvt.u16.u8 	%rs2, %rs1;
	cvt.rn.f32.u16 	%f15, %rs2;
	setp.ge.f32 	%p7, %f14, %f15;
	selp.s16 	%rs3, -1, 0, %p7;
	cvta.to.global.u64 	%rd22, %rd3;
	add.s64 	%rd23, %rd22, %rd19;
	st.global.u8 	[%rd23], %rs3;
$L__BB5_8:
	ret;

}
	// .globl	dilate_h
.visible .entry dilate_h(
	.param .u64 .ptr .align 1 dilate_h_param_0,
	.param .u64 .ptr .align 1 dilate_h_param_1,
	.param .u32 dilate_h_param_2,
	.param .u32 dilate_h_param_3,
	.param .u32 dilate_h_param_4
)
{
	.reg .pred 	%p<13>;
	.reg .b16 	%rs<116>;
	.reg .b32 	%r<59>;
	.reg .b64 	%rd<16>;

	ld.param.u64 	%rd4, [dilate_h_param_0];
	ld.param.u64 	%rd3, [dilate_h_param_1];
	ld.param.u32 	%r29, [dilate_h_param_2];
	ld.param.u32 	%r31, [dilate_h_param_3];
	ld.param.u32 	%r30, [dilate_h_param_4];
	cvta.to.global.u64 	%rd1, %rd4;
	mov.u32 	%r33, %ctaid.x;
	mov.u32 	%r34, %ntid.x;
	mov.u32 	%r35, %tid.x;
	mad.lo.s32 	%r1, %r33, %r34, %r35;
	mov.u32 	%r36, %ctaid.y;
	mov.u32 	%r37, %ntid.y;
	mov.u32 	%r38, %tid.y;
	mad.lo.s32 	%r39, %r36, %r37, %r38;
	setp.ge.s32 	%p1, %r1, %r29;
	setp.ge.s32 	%p2, %r39, %r31;
	or.pred  	%p3, %p1, %p2;
	@%p3 bra 	$L__BB6_15;
	shr.u32 	%r40, %r30, 31;
	add.s32 	%r41, %r30, %r40;
	shr.s32 	%r42, %r41, 1;
	mul.lo.s32 	%r3, %r29, %r39;
	sub.s32 	%r43, %r1, %r42;
	max.s32 	%r54, %r43, 0;
	add.s32 	%r44, %r42, %r1;
	add.s32 	%r45, %r29, -1;
	min.s32 	%r5, %r44, %r45;
	setp.lt.s32 	%p4, %r5, %r54;
	mov.b16 	%rs115, 0;
	@%p4 bra 	$L__BB6_14;
	sub.s32 	%r46, %r5, %r54;
	add.s32 	%r6, %r46, 1;
	and.b32  	%r7, %r6, 15;
	setp.lt.u32 	%p5, %r46, 15;
	mov.b16 	%rs115, 0;
	@%p5 bra 	$L__BB6_5;
	and.b32  	%r47, %r6, -16;
	neg.s32 	%r52, %r47;
	add.s64 	%rd2, %rd1, 7;
	add.s32 	%r51, %r54, %r3;
	mov.b16 	%rs115, 0;
$L__BB6_4:
	.pragma "nounroll";
	cvt.s64.s32 	%rd5, %r51;
	add.s64 	%rd6, %rd2, %rd5;
	ld.global.nc.u8 	%rs18, [%rd6+-7];
	cvt.u16.u8 	%rs19, %rs18;
	and.b16  	%rs20, %rs115, 255;
	max.u16 	%rs21, %rs19, %rs20;
	ld.global.nc.u8 	%rs22, [%rd6+-6];
	cvt.u16.u8 	%rs23, %rs22;
	max.u16 	%rs24, %rs23, %rs21;
	ld.global.nc.u8 	%rs25, [%rd6+-5];
	cvt.u16.u8 	%rs26, %rs25;
	max.u16 	%rs27, %rs26, %rs24;
	ld.global.nc.u8 	%rs28, [%rd6+-4];
	cvt.u16.u8 	%rs29, %rs28;
	max.u16 	%rs30, %rs29, %rs27;
	ld.global.nc.u8 	%rs31, [%rd6+-3];
	cvt.u16.u8 	%rs32, %rs31;
	max.u16 	%rs33, %rs32, %rs30;
	ld.global.nc.u8 	%rs34, [%rd6+-2];
	cvt.u16.u8 	%rs35, %rs34;
	max.u16 	%rs36, %rs35, %rs33;
	ld.global.nc.u8 	%rs37, [%rd6+-1];
	cvt.u16.u8 	%rs38, %rs37;
	max.u16 	%rs39, %rs38, %rs36;
	ld.global.nc.u8 	%rs40, [%rd6];
	cvt.u16.u8 	%rs41, %rs40;
	max.u16 	%rs42, %rs41, %rs39;
	ld.global.nc.u8 	%rs43, [%rd6+1];
	cvt.u16.u8 	%rs44, %rs43;
	max.u16 	%rs45, %rs44, %rs42;
	ld.global.nc.u8 	%rs46, [%rd6+2];
	cvt.u16.u8 	%rs47, %rs46;
	max.u16 	%rs48, %rs47, %rs45;
	ld.global.nc.u8 	%rs49, [%rd6+3];
	cvt.u16.u8 	%rs50, %rs49;
	max.u16 	%rs51, %rs50, %rs48;
	ld.global.nc.u8 	%rs52, [%rd6+4];
	cvt.u16.u8 	%rs53, %rs52;
	max.u16 	%rs54, %rs53, %rs51;
	ld.global.nc.u8 	%rs55, [%rd6+5];
	cvt.u16.u8 	%rs56, %rs55;
	max.u16 	%rs57, %rs56, %rs54;
	ld.global.nc.u8 	%rs58, [%rd6+6];
	cvt.u16.u8 	%rs59, %rs58;
	max.u16 	%rs60, %rs59, %rs57;
	ld.global.nc.u8 	%rs61, [%rd6+7];
	cvt.u16.u8 	%rs62, %rs61;
	max.u16 	%rs63, %rs62, %rs60;
	ld.global.nc.u8 	%rs64, [%rd6+8];
	cvt.u16.u8 	%rs65, %rs64;
	max.u16 	%rs115, %rs65, %rs63;
	add.s32 	%r54, %r54, 16;
	add.s32 	%r52, %r52, 16;
	add.s32 	%r51, %r51, 16;
	setp.ne.s32 	%p6, %r52, 0;
	@%p6 bra 	$L__BB6_4;
$L__BB6_5:
	setp.eq.s32 	%p7, %r7, 0;
	@%p7 bra 	$L__BB6_14;
	and.b32  	%r17, %r6, 7;
	setp.lt.u32 	%p8, %r7, 8;
	@%p8 bra 	$L__BB6_8;
	add.s32 	%r48, %r54, %r3;
	cvt.s64.s32 	%rd7, %r48;
	add.s64 	%rd8, %rd1, %rd7;
	ld.global.nc.u8 	%rs67, [%rd8];
	cvt.u16.u8 	%rs68, %rs67;
	and.b16  	%rs69, %rs115, 255;
	max.u16 	%rs70, %rs68, %rs69;
	ld.global.nc.u8 	%rs71, [%rd8+1];
	cvt.u16.u8 	%rs72, %rs71;
	max.u16 	%rs73, %rs72, %rs70;
	ld.global.nc.u8 	%rs74, [%rd8+2];
	cvt.u16.u8 	%rs75, %rs74;
	max.u16 	%rs76, %rs75, %rs73;
	ld.global.nc.u8 	%rs77, [%rd8+3];
	cvt.u16.u8 	%rs78, %rs77;
	max.u16 	%rs79, %rs78, %rs76;
	ld.global.nc.u8 	%rs80, [%rd8+4];
	cvt.u16.u8 	%rs81, %rs80;
	max.u16 	%rs82, %rs81, %rs79;
	ld.global.nc.u8 	%rs83, [%rd8+5];
	cvt.u16.u8 	%rs84, %rs83;
	max.u16 	%rs85, %rs84, %rs82;
	ld.global.nc.u8 	%rs86, [%rd8+6];
	cvt.u16.u8 	%rs87, %rs86;
	max.u16 	%rs88, %rs87, %rs85;
	ld.global.nc.u8 	%rs89, [%rd8+7];
	cvt.u16.u8 	%rs90, %rs89;
	max.u16 	%rs115, %rs90, %rs88;
	add.s32 	%r54, %r54, 8;
$L__BB6_8:
	setp.eq.s32 	%p9, %r17, 0;
	@%p9 bra 	$L__BB6_14;
	and.b32  	%r20, %r6, 3;
	setp.lt.u32 	%p10, %r17, 4;
	@%p10 bra 	$L__BB6_11;
	add.s32 	%r49, %r54, %r3;
	cvt.s64.s32 	%rd9, %r49;
	add.s64 	%rd10, %rd1, %rd9;
	ld.global.nc.u8 	%rs92, [%rd10];
	cvt.u16.u8 	%rs93, %rs92;
	and.b16  	%rs94, %rs115, 255;
	max.u16 	%rs95, %rs93, %rs94;
	ld.global.nc.u8 	%rs96, [%rd10+1];
	cvt.u16.u8 	%rs97, %rs96;
	max.u16 	%rs98, %rs97, %rs95;
	ld.global.nc.u8 	%rs99, [%rd10+2];
	cvt.u16.u8 	%rs100, %rs99;
	max.u16 	%rs101, %rs100, %rs98;
	ld.global.nc.u8 	%rs102, [%rd10+3];
	cvt.u16.u8 	%rs103, %rs102;
	max.u16 	%rs115, %rs103, %rs101;
	add.s32 	%r54, %r54, 4;
$L__BB6_11:
	setp.eq.s32 	%p11, %r20, 0;
	@%p11 bra 	$L__BB6_14;
	add.s32 	%r58, %r54, %r3;
	neg.s32 	%r57, %r20;
$L__BB6_13:
	.pragma "nounroll";
	cvt.s64.s32 	%rd11, %r58;
	add.s64 	%rd12, %rd1, %rd11;
	ld.global.nc.u8 	%rs104, [%rd12];
	cvt.u16.u8 	%rs105, %rs104;
	and.b16  	%rs106, %rs115, 255;
	max.u16 	%rs115, %rs105, %rs106;
	add.s32 	%r58, %r58, 1;
	add.s32 	%r57, %r57, 1;
	setp.ne.s32 	%p12, %r57, 0;
	@%p12 bra 	$L__BB6_13;
$L__BB6_14:
	add.s32 	%r50, %r3, %r1;
	cvt.s64.s32 	%rd13, %r50;
	cvta.to.global.u64 	%rd14, %rd3;
	add.s64 	%rd15, %rd14, %rd13;
	st.global.u8 	[%rd15], %rs115;
$L__BB6_15:
	ret;

}
	// .globl	dilate_v
.visible .entry dilate_v(
	.param .u64 .ptr .align 1 dilate_v_param_0,
	.param .u64 .ptr .align 1 dilate_v_param_1,
	.param .u32 dilate_v_param_2,
	.param .u32 dilate_v_param_3,
	.param .u32 dilate_v_param_4
)
{
	.reg .pred 	%p<13>;
	.reg .b16 	%rs<116>;
	.reg .b32 	%r<59>;
	.reg .b64 	%rd<43>;

	ld.param.u64 	%rd3, [dilate_v_param_0];
	ld.param.u64 	%rd2, [dilate_v_param_1];
	ld.param.u32 	%r29, [dilate_v_param_2];
	ld.param.u32 	%r32, [dilate_v_param_3];
	ld.param.u32 	%r31, [dilate_v_param_4];
	cvta.to.global.u64 	%rd1, %rd3;
	mov.u32 	%r33, %ctaid.x;
	mov.u32 	%r34, %ntid.x;
	mov.u32 	%r35, %tid.x;
	mad.lo.s32 	%r1, %r33, %r34, %r35;
	mov.u32 	%r36, %ctaid.y;
	mov.u32 	%r37, %ntid.y;
	mov.u32 	%r38, %tid.y;
	mad.lo.s32 	%r39, %r36, %r37, %r38;
	setp.ge.s32 	%p1, %r1, %r29;
	setp.ge.s32 	%p2, %r39, %r32;
	or.pred  	%p3, %p1, %p2;
	@%p3 bra 	$L__BB7_15;
	shr.u32 	%r40, %r31, 31;
	add.s32 	%r41, %r31, %r40;
	shr.s32 	%r42, %r41, 1;
	sub.s32 	%r43, %r39, %r42;
	max.s32 	%r54, %r43, 0;
	add.s32 	%r44, %r42, %r39;
	add.s32 	%r45, %r32, -1;
	min.s32 	%r4, %r44, %r45;
	setp.lt.s32 	%p4, %r4, %r54;
	mov.b16 	%rs115, 0;
	@%p4 bra 	$L__BB7_14;
	sub.s32 	%r46, %r4, %r54;
	add.s32 	%r5, %r46, 1;
	and.b32  	%r6, %r5, 15;
	setp.lt.u32 	%p5, %r46, 15;
	mov.b16 	%rs115, 0;
	@%p5 bra 	$L__BB7_5;
	mad.lo.s32 	%r52, %r29, %r54, %r1;
	shl.b32 	%r8, %r29, 4;
	and.b32  	%r47, %r5, -16;
	neg.s32 	%r51, %r47;
	mov.b16 	%rs115, 0;
	cvt.s64.s32 	%rd6, %r29;
$L__BB7_4:
	.pragma "nounroll";
	cvt.s64.s32 	%rd4, %r52;
	add.s64 	%rd5, %rd1, %rd4;
	ld.global.nc.u8 	%rs18, [%rd5];
	cvt.u16.u8 	%rs19, %rs18;
	and.b16  	%rs20, %rs115, 255;
	max.u16 	%rs21, %rs19, %rs20;
	add.s64 	%rd7, %rd5, %rd6;
	ld.global.nc.u8 	%rs22, [%rd7];
	cvt.u16.u8 	%rs23, %rs22;
	max.u16 	%rs24, %rs23, %rs21;
	add.s64 	%rd8, %rd7, %rd6;
	ld.global.nc.u8 	%rs25, [%rd8];
	cvt.u16.u8 	%rs26, %rs25;
	max.u16 	%rs27, %rs26, %rs24;
	add.s64 	%rd9, %rd8, %rd6;
	ld.global.nc.u8 	%rs28, [%rd9];
	cvt.u16.u8 	%rs29, %rs28;
	max.u16 	%rs30, %rs29, %rs27;
	add.s64 	%rd10, %rd9, %rd6;
	ld.global.nc.u8 	%rs31, [%rd10];
	cvt.u16.u8 	%rs32, %rs31;
	max.u16 	%rs33, %rs32, %rs30;
	add.s64 	%rd11, %rd10, %rd6;
	ld.global.nc.u8 	%rs34, [%rd11];
	cvt.u16.u8 	%rs35, %rs34;
	max.u16 	%rs36, %rs35, %rs33;
	add.s64 	%rd12, %rd11, %rd6;
	ld.global.nc.u8 	%rs37, [%rd12];
	cvt.u16.u8 	%rs38, %rs37;
	max.u16 	%rs39, %rs38, %rs36;
	add.s64 	%rd13, %rd12, %rd6;
	ld.global.nc.u8 	%rs40, [%rd13];
	cvt.u16.u8 	%rs41, %rs40;
	max.u16 	%rs42, %rs41, %rs39;
	add.s64 	%rd14, %rd13, %rd6;
	ld.global.nc.u8 	%rs43, [%rd14];
	cvt.u16.u8 	%rs44, %rs43;
	max.u16 	%rs45, %rs44, %rs42;
	add.s64 	%rd15, %rd14, %rd6;
	ld.global.nc.u8 	%rs46, [%rd15];
	cvt.u16.u8 	%rs47, %rs46;
	max.u16 	%rs48, %rs47, %rs45;
	add.s64 	%rd16, %rd15, %rd6;
	ld.global.nc.u8 	%rs49, [%rd16];
	cvt.u16.u8 	%rs50, %rs49;
	max.u16 	%rs51, %rs50, %rs48;
	add.s64 	%rd17, %rd16, %rd6;
	ld.global.nc.u8 	%rs52, [%rd17];
	cvt.u16.u8 	%rs53, %rs52;
	max.u16 	%rs54, %rs53, %rs51;
	add.s64 	%rd18, %rd17, %rd6;
	ld.global.nc.u8 	%rs55, [%rd18];
	cvt.u16.u8 	%rs56, %rs55;
	max.u16 	%rs57, %rs56, %rs54;
	add.s64 	%rd19, %rd18, %rd6;
	ld.global.nc.u8 	%rs58, [%rd19];
	cvt.u16.u8 	%rs59, %rs58;
	max.u16 	%rs60, %rs59, %rs57;
	add.s64 	%rd20, %rd19, %rd6;
	ld.global.nc.u8 	%rs61, [%rd20];
	cvt.u16.u8 	%rs62, %rs61;
	max.u16 	%rs63, %rs62, %rs60;
	add.s64 	%rd21, %rd20, %rd6;
	ld.global.nc.u8 	%rs64, [%rd21];
	cvt.u16.u8 	%rs65, %rs64;
	max.u16 	%rs115, %rs65, %rs63;
	add.s32 	%r54, %r54, 16;
	add.s32 	%r52, %r52, %r8;
	add.s32 	%r51, %r51, 16;
	setp.ne.s32 	%p6, %r51, 0;
	@%p6 bra 	$L__BB7_4;
$L__BB7_5:
	setp.eq.s32 	%p7, %r6, 0;
	@%p7 bra 	$L__BB7_14;
	and.b32  	%r17, %r5, 7;
	setp.lt.u32 	%p8, %r6, 8;
	@%p8 bra 	$L__BB7_8;
	mad.lo.s32 	%r48, %r54, %r29, %r1;
	cvt.s64.s32 	%rd22, %r48;
	add.s64 	%rd23, %rd1, %rd22;
	ld.global.nc.u8 	%rs67, [%rd23];
	cvt.u16.u8 	%rs68, %rs67;
	and.b16  	%rs69, %rs115, 255;
	max.u16 	%rs70, %rs68, %rs69;
	cvt.s64.s32 	%rd24, %r29;
	add.s64 	%rd25, %rd23, %rd24;
	ld.global.nc.u8 	%rs71, [%rd25];
	cvt.u16.u8 	%rs72, %rs71;
	max.u16 	%rs73, %rs72, %rs70;
	add.s64 	%rd26, %rd25, %rd24;
	ld.global.nc.u8 	%rs74, [%rd26];
	cvt.u16.u8 	%rs75, %rs74;
	max.u16 	%rs76, %rs75, %rs73;
	add.s64 	%rd27, %rd26, %rd24;
	ld.global.nc.u8 	%rs77, [%rd27];
	cvt.u16.u8 	%rs78, %rs77;
	max.u16 	%rs79, %rs78, %rs76;
	add.s64 	%rd28, %rd27, %rd24;
	ld.global.nc.u8 	%rs80, [%rd28];
	cvt.u16.u8 	%rs81, %rs80;
	max.u16 	%rs82, %rs81, %rs79;
	add.s64 	%rd29, %rd28, %rd24;
	ld.global.nc.u8 	%rs83, [%rd29];
	cvt.u16.u8 	%rs84, %rs83;
	max.u16 	%rs85, %rs84, %rs82;
	add.s64 	%rd30, %rd29, %rd24;
	ld.global.nc.u8 	%rs86, [%rd30];
	cvt.u16.u8 	%rs87, %rs86;
	max.u16 	%rs88, %rs87, %rs85;
	add.s64 	%rd31, %rd30, %rd24;
	ld.global.nc.u8 	%rs89, [%rd31];
	cvt.u16.u8 	%rs90, %rs89;
	max.u16 	%rs115, %rs90, %rs88;
	add.s32 	%r54, %r54, 8;
$L__BB7_8:
	setp.eq.s32 	%p9, %r17, 0;
	@%p9 bra 	$L__BB7_14;
	and.b32  	%r20, %r5, 3;
	setp.lt.u32 	%p10, %r17, 4;
	@%p10 bra 	$L__BB7_11;
	mad.lo.s32 	%r49, %r54, %r29, %r1;
	cvt.s64.s32 	%rd32, %r49;
	add.s64 	%rd33, %rd1, %rd32;
	ld.global.nc.u8 	%rs92, [%rd33];
	cvt.u16.u8 	%rs93, %rs92;
	and.b16  	%rs94, %rs115, 255;
	max.u16 	%rs95, %rs93, %rs94;
	cvt.s64.s32 	%rd34, %r29;
	add.s64 	%rd35, %rd33, %rd34;
	ld.global.nc.u8 	%rs96, [%rd35];
	cvt.u16.u8 	%rs97, %rs96;
	max.u16 	%rs98, %rs97, %rs95;
	add.s64 	%rd36, %rd35, %rd34;
	ld.global.nc.u8 	%rs99, [%rd36];
	cvt.u16.u8 	%rs100, %rs99;
	max.u16 	%rs101, %rs100, %rs98;
	add.s64 	%rd37, %rd36, %rd34;
	ld.global.nc.u8 	%rs102, [%rd37];
	cvt.u16.u8 	%rs103, %rs102;
	max.u16 	%rs115, %rs103, %rs101;
	add.s32 	%r54, %r54, 4;
$L__BB7_11:
	setp.eq.s32 	%p11, %r20, 0;
	@%p11 bra 	$L__BB7_14;
	mad.lo.s32 	%r58, %r54, %r29, %r1;
	neg.s32 	%r57, %r20;
$L__BB7_13:
	.pragma "nounroll";
	cvt.s64.s32 	%rd38, %r58;
	add.s64 	%rd39, %rd1, %rd38;
	ld.global.nc.u8 	%rs104, [%rd39];
	cvt.u16.u8 	%rs105, %rs104;
	and.b16  	%rs106, %rs115, 255;
	max.u16 	%rs115, %rs105, %rs106;
	add.s32 	%r58, %r58, %r29;
	add.s32 	%r57, %r57, 1;
	setp.ne.s32 	%p12, %r57, 0;
	@%p12 bra 	$L__BB7_13;
$L__BB7_14:
	mad.lo.s32 	%r50, %r29, %r39, %r1;
	cvt.s64.s32 	%rd40, %r50;
	cvta.to.global.u64 	%rd41, %rd2;
	add.s64 	%rd42, %rd41, %rd40;
	st.global.u8 	[%rd42], %rs115;
$L__BB7_15:
	ret;

}


// ===== COMPILED SASS (sm_100) =====

	.target	sm_100

	.elftype	@"ET_EXEC"


//--------------------- .note.nv.tkinfo           --------------------------
	.section	.note.nv.tkinfo,"",@"SHT_NOTE"
	.sectionflags	@"SHF_NOTE_NV_TKINFO"
	.tkinfo
        /*0018*/ 	.word	0x00000002
        /*0030*/ 	.string	""
        /*0030*/ 	.string	"ptxas"
        /*0030*/ 	.string	"Cuda compilation tools, release 13.0, V13.0.88"
        /*0030*/ 	.string	"Build cuda_13.0.r13.0/compiler.36424714_0"
        /*0030*/ 	.string	"-arch sm_100 -m 64 "



//--------------------- .note.nv.cuinfo           --------------------------
	.section	.note.nv.cuinfo,"",@"SHT_NOTE"
	.sectionflags	@"SHF_NOTE_NV_CUINFO"
        /*0018*/ 	.short	0x0002
        /*001a*/ 	.short	0x0064
        /*001c*/ 	.short	0x0082
	.zero		2


//--------------------- .nv.info                  --------------------------
	.section	.nv.info,"",@"SHT_CUDA_INFO"
	.align	4


	//----- nvinfo : EIATTR_REGCOUNT
	.align		4
        /*0000*/ 	.byte	0x04, 0x2f
        /*0002*/ 	.short	(.L_1 - .L_0)
	.align		4
.L_0:
        /*0004*/ 	.word	index@(rgb_to_gray)
        /*0008*/ 	.word	0x0000000a


	//----- nvinfo : EIATTR_FRAME_SIZE
	.align		4
.L_1:
        /*000c*/ 	.byte	0x04, 0x11
        /*000e*/ 	.short	(.L_3 - .L_2)
	.align		4
.L_2:
        /*0010*/ 	.word	index@(rgb_to_gray)
        /*0014*/ 	.word	0x00000000


	//----- nvinfo : EIATTR_REGCOUNT
	.align		4
.L_3:
        /*0018*/ 	.byte	0x04, 0x2f
        /*001a*/ 	.short	(.L_5 - .L_4)
	.align		4
.L_4:
        /*001c*/ 	.word	index@(gaussian_blur_h)
        /*0020*/ 	.word	0x00000010


	//----- nvinfo : EIATTR_FRAME_SIZE
	.align		4
.L_5:
        /*0024*/ 	.byte	0x04, 0x11
        /*0026*/ 	.short	(.L_7 - .L_6)
	.align		4
.L_6:
        /*0028*/ 	.word	index@(gaussian_blur_h)
        /*002c*/ 	.word	0x00000000


	//----- nvinfo : EIATTR_REGCOUNT
	.align		4
.L_7:
        /*0030*/ 	.byte	0x04, 0x2f
        /*0032*/ 	.short	(.L_9 - .L_8)
	.align		4
.L_8:
        /*0034*/ 	.word	index@(gaussian_blur_v)
        /*0038*/ 	.word	0x00000010


	//----- nvinfo : EIATTR_FRAME_SIZE
	.align		4
.L_9:
        /*003c*/ 	.byte	0x04, 0x11
        /*003e*/ 	.short	(.L_11 - .L_10)
	.align		4
.L_10:
        /*0040*/ 	.word	index@(gaussian_blur_v)
        /*0044*/ 	.word	0x00000000


	//----- nvinfo : EIATTR_REGCOUNT
	.align		4
.L_11:
        /*0048*/ 	.byte	0x04, 0x2f
        /*004a*/ 	.short	(.L_13 - .L_12)
	.align		4
.L_12:
        /*004c*/ 	.word	index@(integral_image_h)
        /*0050*/ 	.word	0x00000020


	//----- nvinfo : EIATTR_FRAME_SIZE
	.align		4
.L_13:
        /*0054*/ 	.byte	0x04, 0x11
        /*0056*/ 	.short	(.L_15 - .L_14)
	.align		4
.L_14:
        /*0058*/ 	.word	index@(integral_image_h)
        /*005c*/ 	.word	0x00000000


	//----- nvinfo : EIATTR_REGCOUNT
	.align		4
.L_15:
        /*0060*/ 	.byte	0x04, 0x2f
        /*0062*/ 	.short	(.L_17 - .L_16)
	.align		4
.L_16:
        /*0064*/ 	.word	index@(integral_image_v)
        /*0068*/ 	.word	0x0000001a


	//----- nvinfo : EIATTR_FRAME_SIZE
	.align		4
.L_17:
        /*006c*/ 	.byte	0x04, 0x11
        /*006e*/ 	.short	(.L_19 - .L_18)
	.align		4
.L_18:
        /*0070*/ 	.word	index@(integral_image_v)
        /*0074*/ 	.word	0x00000000


	//----- nvinfo : EIATTR_REGCOUNT
	.align		4
.L_19:
        /*0078*/ 	.byte	0x04, 0x2f
        /*007a*/ 	.short	(.L_21 - .L_20)
	.align		4
.L_20:
        /*007c*/ 	.word	index@(adaptive_threshold_mean)
        /*0080*/ 	.word	0x00000016


	//----- nvinfo : EIATTR_FRAME_SIZE
	.align		4
.L_21:
        /*0084*/ 	.byte	0x04, 0x11
        /*0086*/ 	.short	(.L_23 - .L_22)
	.align		4
.L_22:
        /*0088*/ 	.word	index@($__internal_0_$__cuda_sm3x_div_rn_noftz_f32_slowpath)
        /*008c*/ 	.word	0x00000000


	//----- nvinfo : EIATTR_FRAME_SIZE
	.align		4
.L_23:
        /*0090*/ 	.byte	0x04, 0x11
        /*0092*/ 	.short	(.L_25 - .L_24)
	.align		4
.L_24:
        /*0094*/ 	.word	index@(adaptive_threshold_mean)
        /*0098*/ 	.word	0x00000000


	//----- nvinfo : EIATTR_REGCOUNT
	.align		4
.L_25:
        /*009c*/ 	.byte	0x04, 0x2f
        /*009e*/ 	.short	(.L_27 - .L_26)
	.align		4
.L_26:
        /*00a0*/ 	.word	index@(dilate_h)
        /*00a4*/ 	.word	0x00000027


	//----- nvinfo : EIATTR_FRAME_SIZE
	.align		4
.L_27:
        /*00a8*/ 	.byte	0x04, 0x11
        /*00aa*/ 	.short	(.L_29 - .L_28)
	.align		4
.L_28:
        /*00ac*/ 	.word	index@(dilate_h)
        /*00b0*/ 	.word	0x00000000


	//----- nvinfo : EIATTR_REGCOUNT
	.align		4
.L_29:
        /*00b4*/ 	.byte	0x04, 0x2f
        /*00b6*/ 	.short	(.L_31 - .L_30)
	.align		4
.L_30:
        /*00b8*/ 	.word	index@(dilate_v)
        /*00bc*/ 	.word	0x00000028


	//----- nvinfo : EIATTR_FRAME_SIZE
	.align		4
.L_31:
        /*00c0*/ 	.byte	0x04, 0x11
        /*00c2*/ 	.short	(.L_33 - .L_32)
	.align		4
.L_32:
        /*00c4*/ 	.word	index@(dilate_v)
        /*00c8*/ 	.word	0x00000000


	//----- nvinfo : EIATTR_MIN_STACK_SIZE
	.align		4
.L_33:
        /*00cc*/ 	.byte	0x04, 0x12
        /*00ce*/ 	.short	(.L_35 - .L_34)
	.align		4
.L_34:
        /*00d0*/ 	.word	index@(dilate_v)
        /*00d4*/ 	.word	0x00000000


	//----- nvinfo : EIATTR_MIN_STACK_SIZE
	.align		4
.L_35:
        /*00d8*/ 	.byte	0x04, 0x12
        /*00da*/ 	.short	(.L_37 - .L_36)
	.align		4
.L_36:
        /*00dc*/ 	.word	index@(dilate_h)
        /*00e0*/ 	.word	0x00000000


	//----- nvinfo : EIATTR_MIN_STACK_SIZE
	.align		4
.L_37:
        /*00e4*/ 	.byte	0x04, 0x12
        /*00e6*/ 	.short	(.L_39 - .L_38)
	.align		4
.L_38:
        /*00e8*/ 	.word	index@(adaptive_threshold_mean)
        /*00ec*/ 	.word	0x00000000


	//----- nvinfo : EIATTR_MIN_STACK_SIZE
	.align		4
.L_39:
        /*00f0*/ 	.byte	0x04, 0x12
        /*00f2*/ 	.short	(.L_41 - .L_40)
	.align		4
.L_40:
        /*00f4*/ 	.word	index@(integral_image_v)
        /*00f8*/ 	.word	0x00000000


	//----- nvinfo : EIATTR_MIN_STACK_SIZE
	.align		4
.L_41:
        /*00fc*/ 	.byte	0x04, 0x12
        /*00fe*/ 	.short	(.L_43 - .L_42)
	.align		4
.L_42:
        /*0100*/ 	.word	index@(integral_image_h)
        /*0104*/ 	.word	0x00000000


	//----- nvinfo : EIATTR_MIN_STACK_SIZE
	.align		4
.L_43:
        /*0108*/ 	.byte	0x04, 0x12
        /*010a*/ 	.short	(.L_45 - .L_44)
	.align		4
.L_44:
        /*010c*/ 	.word	index@(gaussian_blur_v)
        /*0110*/ 	.word	0x00000000


	//----- nvinfo : EIATTR_MIN_STACK_SIZE
	.align		4
.L_45:
        /*0114*/ 	.byte	0x04, 0x12
        /*0116*/ 	.short	(.L_47 - .L_46)
	.align		4
.L_46:
        /*0118*/ 	.word	index@(gaussian_blur_h)
        /*011c*/ 	.word	0x00000000


	//----- nvinfo : EIATTR_MIN_STACK_SIZE
	.align		4
.L_47:
        /*0120*/ 	.byte	0x04, 0x12
        /*0122*/ 	.short	(.L_49 - .L_48)
	.align		4
.L_48:
        /*0124*/ 	.word	index@(rgb_to_gray)
        /*0128*/ 	.word	0x00000000
.L_49:


//--------------------- .nv.compat                --------------------------
	.section	.nv.compat,"",@"SHT_CUDA_COMPAT_INFO"
	.align	4
        /*0000*/ 	.byte	0x02, 0x09, 0x00, 0x00, 0x02, 0x02, 0x01, 0x00, 0x02, 0x05, 0x05, 0x00, 0x03, 0x07, 0x01, 0x01
        /*0010*/ 	.byte	0x02, 0x03, 0x00, 0x00, 0x02, 0x06, 0x01, 0x00, 0x04, 0x0b, 0x08, 0x00, 0x01, 0x00, 0x00, 0x00
        /*0020*/ 	.byte	0x00, 0x00, 0x00, 0x00


//--------------------- .nv.info.dilate_v         --------------------------
	.section	.nv.info.dilate_v,"",@"SHT_CUDA_INFO"
	.sectionflags	@""
	.align	4


	//----- nvinfo : EIATTR_CUDA_API_VERSION
	.align		4
        /*0000*/ 	.byte	0x04, 0x37
        /*0002*/ 	.short	(.L_51 - .L_50)
.L_50:
        /*0004*/ 	.word	0x00000082


	//----- nvinfo : EIATTR_KPARAM_INFO
	.align		4
.L_51:
        /*0008*/ 	.byte	0x04, 0x17
        /*000a*/ 	.short	(.L_53 - .L_52)
.L_52:
        /*000c*/ 	.word	0x00000000
        /*0010*/ 	.short	0x0004
        /*0012*/ 	.short	0x0018
        /*0014*/ 	.byte	0x00, 0xf0, 0x11, 0x00


	//----- nvinfo : EIATTR_KPARAM_INFO
	.align		4
.L_53:
        /*0018*/ 	.byte	0x04, 0x17
        /*001a*/ 	.short	(.L_55 - .L_54)
.L_54:
        /*001c*/ 	.word	0x00000000
        /*0020*/ 	.short	0x0003
        /*0022*/ 	.short	0x0014
        /*0024*/ 	.byte	0x00, 0xf0, 0x11, 0x00


	//----- nvinfo : EIATTR_KPARAM_INFO
	.align		4
.L_55:
        /*0028*/ 	.byte	0x04, 0x17
        /*002a*/ 	.short	(.L_57 - .L_56)
.L_56:
        /*002c*/ 	.word	0x00000000
        /*0030*/ 	.short	0x0002
        /*0032*/ 	.short	0x0010
        /*0034*/ 	.byte	0x00, 0xf0, 0x11, 0x00


	//----- nvinfo : EIATTR_KPARAM_INFO
	.align		4
.L_57:
        /*0038*/ 	.byte	0x04, 0x17
        /*003a*/ 	.short	(.L_59 - .L_58)
.L_58:
        /*003c*/ 	.word	0x00000000
        /*0040*/ 	.short	0x0001
        /*0042*/ 	.short	0x0008
        /*0044*/ 	.byte	0x00, 0xf5, 0x21, 0x00


	//----- nvinfo : EIATTR_KPARAM_INFO
	.align		4
.L_59:
        /*0048*/ 	.byte	0x04, 0x17
        /*004a*/ 	.short	(.L_61 - .L_60)
.L_60:
        /*004c*/ 	.word	0x00000000
        /*0050*/ 	.short	0x0000
        /*0052*/ 	.short	0x0000
        /*0054*/ 	.byte	0x00, 0xf5, 0x21, 0x00


	//----- nvinfo : EIATTR_SPARSE_MMA_MASK
	.align		4
.L_61:
        /*0058*/ 	.byte	0x03, 0x50
        /*005a*/ 	.short	0x0000


	//----- nvinfo : EIATTR_MAXREG_COUNT
	.align		4
        /*005c*/ 	.byte	0x03, 0x1b
        /*005e*/ 	.short	0x00ff


	//----- nvinfo : EIATTR_MERCURY_ISA_VERSION
	.align		4
        /*0060*/ 	.byte	0x03, 0x5f
        /*0062*/ 	.short	0x0101


	//----- nvinfo : EIATTR_VRC_CTA_INIT_COUNT
	.align		4
        /*0064*/ 	.byte	0x02, 0x4a
	.zero		1
	.zero		1


	//----- nvinfo : EIATTR_EXIT_INSTR_OFFSETS
	.align		4
        /*0068*/ 	.byte	0x04, 0x1c
        /*006a*/ 	.short	(.L_63 - .L_62)


	//   ....[0]....
.L_62:
        /*006c*/ 	.word	0x000000c0


	//   ....[1]....
        /*0070*/ 	.word	0x00000bd0


	//----- nvinfo : EIATTR_CRS_STACK_SIZE
	.align		4
.L_63:
        /*0074*/ 	.byte	0x04, 0x1e
        /*0076*/ 	.short	(.L_65 - .L_64)
.L_64:
        /*0078*/ 	.word	0x00000000


	//----- nvinfo : EIATTR_CBANK_PARAM_SIZE
	.align		4
.L_65:
        /*007c*/ 	.byte	0x03, 0x19
        /*007e*/ 	.short	0x001c


	//----- nvinfo : EIATTR_PARAM_CBANK
	.align		4
        /*0080*/ 	.byte	0x04, 0x0a
        /*0082*/ 	.short	(.L_67 - .L_66)
	.align		4
.L_66:
        /*0084*/ 	.word	index@(.nv.constant0.dilate_v)
        /*0088*/ 	.short	0x0380
        /*008a*/ 	.short	0x001c


	//----- nvinfo : EIATTR_SW_WAR
	.align		4
.L_67:
        /*008c*/ 	.byte	0x04, 0x36
        /*008e*/ 	.short	(.L_69 - .L_68)
.L_68:
        /*0090*/ 	.word	0x00000008
.L_69:


//--------------------- .nv.info.dilate_h         --------------------------
	.section	.nv.info.dilate_h,"",@"SHT_CUDA_INFO"
	.sectionflags	@""
	.align	4


	//----- nvinfo : EIATTR_CUDA_API_VERSION
	.align		4
        /*0000*/ 	.byte	0x04, 0x37
        /*0002*/ 	.short	(.L_71 - .L_70)
.L_70:
        /*0004*/ 	.word	0x00000082


	//----- nvinfo : EIATTR_KPARAM_INFO
	.align		4
.L_71:
        /*0008*/ 	.byte	0x04, 0x17
        /*000a*/ 	.short	(.L_73 - .L_72)
.L_72:
        /*000c*/ 	.word	0x00000000
        /*0010*/ 	.short	0x0004
        /*0012*/ 	.short	0x0018
        /*0014*/ 	.byte	0x00, 0xf0, 0x11, 0x00


	//----- nvinfo : EIATTR_KPARAM_INFO
	.align		4
.L_73:
        /*0018*/ 	.byte	0x04, 0x17
        /*001a*/ 	.short	(.L_75 - .L_74)
.L_74:
        /*001c*/ 	.word	0x00000000
        /*0020*/ 	.short	0x0003
        /*0022*/ 	.short	0x0014
        /*0024*/ 	.byte	0x00, 0xf0, 0x11, 0x00


	//----- nvinfo : EIATTR_KPARAM_INFO
	.align		4
.L_75:
        /*0028*/ 	.byte	0x04, 0x17
        /*002a*/ 	.short	(.L_77 - .L_76)
.L_76:
        /*002c*/ 	.word	0x00000000
        /*0030*/ 	.short	0x0002
        /*0032*/ 	.short	0x0010
        /*0034*/ 	.byte	0x00, 0xf0, 0x11, 0x00


	//----- nvinfo : EIATTR_KPARAM_INFO
	.align		4
.L_77:
        /*0038*/ 	.byte	0x04, 0x17
        /*003a*/ 	.short	(.L_79 - .L_78)
.L_78:
        /*003c*/ 	.word	0x00000000
        /*0040*/ 	.short	0x0001
        /*0042*/ 	.short	0x0008
        /*0044*/ 	.byte	0x00, 0xf5, 0x21, 0x00


	//----- nvinfo : EIATTR_KPARAM_INFO
	.align		4
.L_79:
        /*0048*/ 	.byte	0x04, 0x17
        /*004a*/ 	.short	(.L_81 - .L_80)
.L_80:
        /*004c*/ 	.word	0x00000000
        /*0050*/ 	.short	0x0000
        /*0052*/ 	.short	0x0000
        /*0054*/ 	.byte	0x00, 0xf5, 0x21, 0x00


	//----- nvinfo : EIATTR_SPARSE_MMA_MASK
	.align		4
.L_81:
        /*0058*/ 	.byte	0x03, 0x50
        /*005a*/ 	.short	0x0000


	//----- nvinfo : EIATTR_MAXREG_COUNT
	.align		4
        /*005c*/ 	.byte	0x03, 0x1b
        /*005e*/ 	.short	0x00ff


	//----- nvinfo : EIATTR_MERCURY_ISA_VERSION
	.align		4
        /*0060*/ 	.byte	0x03, 0x5f
        /*0062*/ 	.short	0x0101


	//----- nvinfo : EIATTR_VRC_CTA_INIT_COUNT
	.align		4
        /*0064*/ 	.byte	0x02, 0x4a
	.zero		1
	.zero		1


	//----- nvinfo : EIATTR_EXIT_INSTR_OFFSETS
	.align		4
        /*0068*/ 	.byte	0x04, 0x1c
        /*006a*/ 	.short	(.L_83 - .L_82)


	//   ....[0]....
.L_82:
        /*006c*/ 	.word	0x000000c0


	//   ....[1]....
        /*0070*/ 	.word	0x000008a0


	//----- nvinfo : EIATTR_CRS_STACK_SIZE
	.align		4
.L_83:
        /*0074*/ 	.byte	0x04, 0x1e
        /*0076*/ 	.short	(.L_85 - .L_84)
.L_84:
        /*0078*/ 	.word	0x00000000


	//----- nvinfo : EIATTR_CBANK_PARAM_SIZE
	.align		4
.L_85:
        /*007c*/ 	.byte	0x03, 0x19
        /*007e*/ 	.short	0x001c


	//----- nvinfo : EIATTR_PARAM_CBANK
	.align		4
        /*0080*/ 	.byte	0x04, 0x0a
        /*0082*/ 	.short	(.L_87 - .L_86)
	.align		4
.L_86:
        /*0084*/ 	.word	index@(.nv.constant0.dilate_h)
        /*0088*/ 	.short	0x0380
        /*008a*/ 	.short	0x001c


	//----- nvinfo : EIATTR_SW_WAR
	.align		4
.L_87:
        /*008c*/ 	.byte	0x04, 0x36
        /*008e*/ 	.short	(.L_89 - .L_88)
.L_88:
        /*0090*/ 	.word	0x00000008
.L_89:


//--------------------- .nv.info.adaptive_threshold_mean --------------------------
	.section	.nv.info.adaptive_threshold_mean,"",@"SHT_CUDA_INFO"
	.sectionflags	@""
	.align	4


	//----- nvinfo : EIATTR_CUDA_API_VERSION
	.align		4
        /*0000*/ 	.byte	0x04, 0x37
        /*0002*/ 	.short	(.L_91 - .L_90)
.L_90:
        /*0004*/ 	.word	0x00000082


	//----- nvinfo : EIATTR_KPARAM_INFO
	.align		4
.L_91:
        /*0008*/ 	.byte	0x04, 0x17
        /*000a*/ 	.short	(.L_93 - .L_92)
.L_92:
        /*000c*/ 	.word	0x00000000
        /*0010*/ 	.short	0x0006
        /*0012*/ 	.short	0x0024
        /*0014*/ 	.byte	0x00, 0xf0, 0x11, 0x00


	//----- nvinfo : EIATTR_KPARAM_INFO
	.align		4
.L_93:
        /*0018*/ 	.byte	0x04, 0x17
        /*001a*/ 	.short	(.L_95 - .L_94)
.L_94:
        /*001c*/ 	.word	0x00000000
        /*0020*/ 	.short	0x0005
        /*0022*/ 	.short	0x0020
        /*0024*/ 	.byte	0x00, 0xf0, 0x11, 0x00


	//----- nvinfo : EIATTR_KPARAM_INFO
	.align		4
.L_95:
        /*0028*/ 	.byte	0x04, 0x17
        /*002a*/ 	.short	(.L_97 - .L_96)
.L_96:
        /*002c*/ 	.word	0x00000000
        /*0030*/ 	.short	0x0004
        /*0032*/ 	.short	0x001c
        /*0034*/ 	.byte	0x00, 0xf0, 0x11, 0x00


	//----- nvinfo : EIATTR_KPARAM_INFO
	.align		4
.L_97:
        /*0038*/ 	.byte	0x04, 0x17
        /*003a*/ 	.short	(.L_99 - .L_98)
.L_98:
        /*003c*/ 	.word	0x00000000
        /*0040*/ 	.short	0x0003
        /*0042*/ 	.short	0x0018
        /*0044*/ 	.byte	0x00, 0xf0, 0x11, 0x00


	//----- nvinfo : EIATTR_KPARAM_INFO
	.align		4
.L_99:
        /*0048*/ 	.byte	0x04, 0x17
        /*004a*/ 	.short	(.L_101 - .L_100)
.L_100:
        /*004c*/ 	.word	0x00000000
        /*0050*/ 	.short	0x0002
        /*0052*/ 	.short	0x0010
        /*0054*/ 	.byte	0x00, 0xf5, 0x21, 0x00


	//----- nvinfo : EIATTR_KPARAM_INFO
	.align		4
.L_101:
        /*0058*/ 	.byte	0x04, 0x17
        /*005a*/ 	.short	(.L_103 - .L_102)
.L_102:
        /*005c*/ 	.word	0x00000000
        /*0060*/ 	.short	0x0001
        /*0062*/ 	.short	0x0008
        /*0064*/ 	.byte	0x00, 0xf5, 0x21, 0x00


	//----- nvinfo : EIATTR_KPARAM_INFO
	.align		4
.L_103:
        /*0068*/ 	.byte	0x04, 0x17
        /*006a*/ 	.short	(.L_105 - .L_104)
.L_104:
        /*006c*/ 	.word	0x00000000
        /*0070*/ 	.short	0x0000
        /*0072*/ 	.short	0x0000
        /*0074*/ 	.byte	0x00, 0xf5, 0x21, 0x00


	//----- nvinfo : EIATTR_SPARSE_MMA_MASK
	.align		4
.L_105:
        /*0078*/ 	.byte	0x03, 0x50
        /*007a*/ 	.short	0x0000


	//----- nvinfo : EIATTR_MAXREG_COUNT
	.align		4
        /*007c*/ 	.byte	0x03, 0x1b
        /*007e*/ 	.short	0x00ff


	//----- nvinfo : EIATTR_MERCURY_ISA_VERSION
	.align		4
        /*0080*/ 	.byte	0x03, 0x5f
        /*0082*/ 	.short	0x0101


	//----- nvinfo : EIATTR_VRC_CTA_INIT_COUNT
	.align		4
        /*0084*/ 	.byte	0x02, 0x4a
	.zero		1
	.zero		1


	//----- nvinfo : EIATTR_EXIT_INSTR_OFFSETS
	.align		4
        /*0088*/ 	.byte	0x04, 0x1c
        /*008a*/ 	.short	(.L_107 - .L_106)


	//   ....[0]....
.L_106:
        /*008c*/ 	.word	0x000000c0


	//   ....[1]....
        /*0090*/ 	.word	0x000005c0


	//----- nvinfo : EIATTR_CRS_STACK_SIZE
	.align		4
.L_107:
        /*0094*/ 	.byte	0x04, 0x1e
        /*0096*/ 	.short	(.L_109 - .L_108)
.L_108:
        /*0098*/ 	.word	0x00000000


	//----- nvinfo : EIATTR_CBANK_PARAM_SIZE
	.align		4
.L_109:
        /*009c*/ 	.byte	0x03, 0x19
        /*009e*/ 	.short	0x0028


	//----- nvinfo : EIATTR_PARAM_CBANK
	.align		4
        /*00a0*/ 	.byte	0x04, 0x0a
        /*00a2*/ 	.short	(.L_111 - .L_110)
	.align		4
.L_110:
        /*00a4*/ 	.word	index@(.nv.constant0.adaptive_threshold_mean)
        /*00a8*/ 	.short	0x0380
        /*00aa*/ 	.short	0x0028


	//----- nvinfo : EIATTR_SW_WAR
	.align		4
.L_111:
        /*00ac*/ 	.byte	0x04, 0x36
        /*00ae*/ 	.short	(.L_113 - .L_112)
.L_112:
        /*00b0*/ 	.word	0x00000008
.L_113:


//--------------------- .nv.info.integral_image_v --------------------------
	.section	.nv.info.integral_image_v,"",@"SHT_CUDA_INFO"
	.sectionflags	@""
	.align	4


	//----- nvinfo : EIATTR_CUDA_API_VERSION
	.align		4
        /*0000*/ 	.byte	0x04, 0x37
        /*0002*/ 	.short	(.L_115 - .L_114)
.L_114:
        /*0004*/ 	.word	0x00000082


	//----- nvinfo : EIATTR_KPARAM_INFO
	.align		4
.L_115:
        /*0008*/ 	.byte	0x04, 0x17
        /*000a*/ 	.short	(.L_117 - .L_116)
.L_116:
        /*000c*/ 	.word	0x00000000
        /*0010*/ 	.short	0x0002
        /*0012*/ 	.short	0x000c
        /*0014*/ 	.byte	0x00, 0xf0, 0x11, 0x00


	//----- nvinfo : EIATTR_KPARAM_INFO
	.align		4
.L_117:
        /*0018*/ 	.byte	0x04, 0x17
        /*001a*/ 	.short	(.L_119 - .L_118)
.L_118:
        /*001c*/ 	.word	0x00000000
        /*0020*/ 	.short	0x0001
        /*0022*/ 	.short	0x0008
        /*0024*/ 	.byte	0x00, 0xf0, 0x11, 0x00


	//----- nvinfo : EIATTR_KPARAM_INFO
	.align		4
.L_119:
        /*0028*/ 	.byte	0x04, 0x17
        /*002a*/ 	.short	(.L_121 - .L_120)
.L_120:
        /*002c*/ 	.word	0x00000000
        /*0030*/ 	.short	0x0000
        /*0032*/ 	.short	0x0000
        /*0034*/ 	.byte	0x00, 0xf5, 0x21, 0x00


	//----- nvinfo : EIATTR_SPARSE_MMA_MASK
	.align		4
.L_121:
        /*0038*/ 	.byte	0x03, 0x50
        /*003a*/ 	.short	0x0000


	//----- nvinfo : EIATTR_MAXREG_COUNT
	.align		4
        /*003c*/ 	.byte	0x03, 0x1b
        /*003e*/ 	.short	0x00ff


	//----- nvinfo : EIATTR_MERCURY_ISA_VERSION
	.align		4
        /*0040*/ 	.byte	0x03, 0x5f
        /*0042*/ 	.short	0x0101


	//----- nvinfo : EIATTR_VRC_CTA_INIT_COUNT
	.align		4
        /*0044*/ 	.byte	0x02, 0x4a
	.zero		1
	.zero		1


	//----- nvinfo : EIATTR_EXIT_INSTR_OFFSETS
	.align		4
        /*0048*/ 	.byte	0x04, 0x1c
        /*004a*/ 	.short	(.L_123 - .L_122)


	//   ....[0]....
.L_122:
        /*004c*/ 	.word	0x00000080


	//   ....[1]....
        /*0050*/ 	.word	0x000003e0


	//   ....[2]....
        /*0054*/ 	.word	0x00000590


	//   ....[3]....
        /*0058*/ 	.word	0x000006c0


	//   ....[4]....
        /*005c*/ 	.word	0x00000760


	//----- nvinfo : EIATTR_CBANK_PARAM_SIZE
	.align		4
.L_123:
        /*0060*/ 	.byte	0x03, 0x19
        /*0062*/ 	.short	0x0010


	//----- nvinfo : EIATTR_PARAM_CBANK
	.align		4
        /*0064*/ 	.byte	0x04, 0x0a
        /*0066*/ 	.short	(.L_125 - .L_124)
	.align		4
.L_124:
        /*0068*/ 	.word	index@(.nv.constant0.integral_image_v)
        /*006c*/ 	.short	0x0380
        /*006e*/ 	.short	0x0010


	//----- nvinfo : EIATTR_SW_WAR
	.align		4
.L_125:
        /*0070*/ 	.byte	0x04, 0x36
        /*0072*/ 	.short	(.L_127 - .L_126)
.L_126:
        /*0074*/ 	.word	0x00000008
.L_127:


//--------------------- .nv.info.integral_image_h --------------------------
	.section	.nv.info.integral_image_h,"",@"SHT_CUDA_INFO"
	.sectionflags	@""
	.align	4


	//----- nvinfo : EIATTR_CUDA_API_VERSION
	.align		4
        /*0000*/ 	.byte	0x04, 0x37
        /*0002*/ 	.short	(.L_129 - .L_128)
.L_128:
        /*0004*/ 	.word	0x00000082


	//----- nvinfo : EIATTR_KPARAM_INFO
	.align		4
.L_129:
        /*0008*/ 	.byte	0x04, 0x17
        /*000a*/ 	.short	(.L_131 - .L_130)
.L_130:
        /*000c*/ 	.word	0x00000000
        /*0010*/ 	.short	0x0003
        /*0012*/ 	.short	0x0014
        /*0014*/ 	.byte	0x00, 0xf0, 0x11, 0x00


	//----- nvinfo : EIATTR_KPARAM_INFO
	.align		4
.L_131:
        /*0018*/ 	.byte	0x04, 0x17
        /*001a*/ 	.short	(.L_133 - .L_132)
.L_132:
        /*001c*/ 	.word	0x00000000
        /*0020*/ 	.short	0x0002
        /*0022*/ 	.short	0x0010
        /*0024*/ 	.byte	0x00, 0xf0, 0x11, 0x00


	//----- nvinfo : EIATTR_KPARAM_INFO
	.align		4
.L_133:
        /*0028*/ 	.byte	0x04, 0x17
        /*002a*/ 	.short	(.L_135 - .L_134)
.L_134:
        /*002c*/ 	.word	0x00000000
        /*0030*/ 	.short	0x0001
        /*0032*/ 	.short	0x0008
        /*0034*/ 	.byte	0x00, 0xf5, 0x21, 0x00


	//----- nvinfo : EIATTR_KPARAM_INFO
	.align		4
.L_135:
        /*0038*/ 	.byte	0x04, 0x17
        /*003a*/ 	.short	(.L_137 - .L_136)
.L_136:
        /*003c*/ 	.word	0x00000000
        /*0040*/ 	.short	0x0000
        /*0042*/ 	.short	0x0000
        /*0044*/ 	.byte	0x00, 0xf5, 0x21, 0x00


	//----- nvinfo : EIATTR_SPARSE_MMA_MASK
	.align		4
.L_137:
        /*0048*/ 	.byte	0x03, 0x50
        /*004a*/ 	.short	0x0000


	//----- nvinfo : EIATTR_MAXREG_COUNT
	.align		4
        /*004c*/ 	.byte	0x03, 0x1b
        /*004e*/ 	.short	0x00ff


	//----- nvinfo : EIATTR_MERCURY_ISA_VERSION
	.align		4
        /*0050*/ 	.byte	0x03, 0x5f
        /*0052*/ 	.short	0x0101


	//----- nvinfo : EIATTR_VRC_CTA_INIT_COUNT
	.align		4
        /*0054*/ 	.byte	0x02, 0x4a
	.zero		1
	.zero		1


	//----- nvinfo : EIATTR_EXIT_INSTR_OFFSETS
	.align		4
        /*0058*/ 	.byte	0x04, 0x1c
        /*005a*/ 	.short	(.L_139 - .L_138)


	//   ....[0]....
.L_138:
        /*005c*/ 	.word	0x00000080


	//   ....[1]....
        /*0060*/ 	.word	0x00000530


	//   ....[2]....
        /*0064*/ 	.word	0x00000770


	//   ....[3]....
        /*0068*/ 	.word	0x000008f0


	//   ....[4]....
        /*006c*/ 	.word	0x000009e0


	//----- nvinfo : EIATTR_CBANK_PARAM_SIZE
	.align		4
.L_139:
        /*0070*/ 	.byte	0x03, 0x19
        /*0072*/ 	.short	0x0018


	//----- nvinfo : EIATTR_PARAM_CBANK
	.align		4
        /*0074*/ 	.byte	0x04, 0x0a
        /*0076*/ 	.short	(.L_141 - .L_140)
	.align		4
.L_140:
        /*0078*/ 	.word	index@(.nv.constant0.integral_image_h)
        /*007c*/ 	.short	0x0380
        /*007e*/ 	.short	0x0018


	//----- nvinfo : EIATTR_SW_WAR
	.align		4
.L_141:
        /*0080*/ 	.byte	0x04, 0x36
        /*0082*/ 	.short	(.L_143 - .L_142)
.L_142:
        /*0084*/ 	.word	0x00000008
.L_143:


//--------------------- .nv.info.gaussian_blur_v  --------------------------
	.section	.nv.info.gaussian_blur_v,"",@"SHT_CUDA_INFO"
	.sectionflags	@""
	.align	4


	//----- nvinfo : EIATTR_CUDA_API_VERSION
	.align		4
        /*0000*/ 	.byte	0x04, 0x37
        /*0002*/ 	.short	(.L_145 - .L_144)
.L_144:
        /*0004*/ 	.word	0x00000082


	//----- nvinfo : EIATTR_KPARAM_INFO
	.align		4
.L_145:
        /*0008*/ 	.byte	0x04, 0x17
        /*000a*/ 	.short	(.L_147 - .L_146)
.L_146:
        /*000c*/ 	.word	0x00000000
        /*0010*/ 	.short	0x0003
        /*0012*/ 	.short	0x0014
        /*0014*/ 	.byte	0x00, 0xf0, 0x11, 0x00


	//----- nvinfo : EIATTR_KPARAM_INFO
	.align		4
.L_147:
        /*0018*/ 	.byte	0x04, 0x17
        /*001a*/ 	.short	(.L_149 - .L_148)
.L_148:
        /*001c*/ 	.word	0x00000000
        /*0020*/ 	.short	0x0002
        /*0022*/ 	.short	0x0010
        /*0024*/ 	.byte	0x00, 0xf0, 0x11, 0x00


	//----- nvinfo : EIATTR_KPARAM_INFO
	.align		4
.L_149:
        /*0028*/ 	.byte	0x04, 0x17
        /*002a*/ 	.short	(.L_151 - .L_150)
.L_150:
        /*002c*/ 	.word	0x00000000
        /*0030*/ 	.short	0x0001
        /*0032*/ 	.short	0x0008
        /*0034*/ 	.byte	0x00, 0xf5, 0x21, 0x00


	//----- nvinfo : EIATTR_KPARAM_INFO
	.align		4
.L_151:
        /*0038*/ 	.byte	0x04, 0x17
        /*003a*/ 	.short	(.L_153 - .L_152)
.L_152:
        /*003c*/ 	.word	0x00000000
        /*0040*/ 	.short	0x0000
        /*0042*/ 	.short	0x0000
        /*0044*/ 	.byte	0x00, 0xf5, 0x21, 0x00


	//----- nvinfo : EIATTR_SPARSE_MMA_MASK
	.align		4
.L_153:
        /*0048*/ 	.byte	0x03, 0x50
        /*004a*/ 	.short	0x0000


	//----- nvinfo : EIATTR_MAXREG_COUNT
	.align		4
        /*004c*/ 	.byte	0x03, 0x1b
        /*004e*/ 	.short	0x00ff


	//----- nvinfo : EIATTR_MERCURY_ISA_VERSION
	.align		4
        /*0050*/ 	.byte	0x03, 0x5f
        /*0052*/ 	.short	0x0101


	//----- nvinfo : EIATTR_VRC_CTA_INIT_COUNT
	.align		4
        /*0054*/ 	.byte	0x02, 0x4a
	.zero		1
	.zero		1


	//----- nvinfo : EIATTR_EXIT_INSTR_OFFSETS
	.align		4
        /*0058*/ 	.byte	0x04, 0x1c
        /*005a*/ 	.short	(.L_155 - .L_154)


	//   ....[0]....
.L_154:
        /*005c*/ 	.word	0x000000c0


	//   ....[1]....
        /*0060*/ 	.word	0x00000350


	//----- nvinfo : EIATTR_CBANK_PARAM_SIZE
	.align		4
.L_155:
        /*0064*/ 	.byte	0x03, 0x19
        /*0066*/ 	.short	0x0018


	//----- nvinfo : EIATTR_PARAM_CBANK
	.align		4
        /*0068*/ 	.byte	0x04, 0x0a
        /*006a*/ 	.short	(.L_157 - .L_156)
	.align		4
.L_156:
        /*006c*/ 	.word	index@(.nv.constant0.gaussian_blur_v)
        /*0070*/ 	.short	0x0380
        /*0072*/ 	.short	0x0018


	//----- nvinfo : EIATTR_SW_WAR
	.align		4
.L_157:
        /*0074*/ 	.byte	0x04, 0x36
        /*0076*/ 	.short	(.L_159 - .L_158)
.L_158:
        /*0078*/ 	.word	0x00000008
.L_159:


//--------------------- .nv.info.gaussian_blur_h  --------------------------
	.section	.nv.info.gaussian_blur_h,"",@"SHT_CUDA_INFO"
	.sectionflags	@""
	.align	4


	//----- nvinfo : EIATTR_CUDA_API_VERSION
	.align		4
        /*0000*/ 	.byte	0x04, 0x37
        /*0002*/ 	.short	(.L_161 - .L_160)
.L_160:
        /*0004*/ 	.word	0x00000082


	//----- nvinfo : EIATTR_KPARAM_INFO
	.align		4
.L_161:
        /*0008*/ 	.byte	0x04, 0x17
        /*000a*/ 	.short	(.L_163 - .L_162)
.L_162:
        /*000c*/ 	.word	0x00000000
        /*0010*/ 	.short	0x0003
        /*0012*/ 	.short	0x0014
        /*0014*/ 	.byte	0x00, 0xf0, 0x11, 0x00


	//----- nvinfo : EIATTR_KPARAM_INFO
	.align		4
.L_163:
        /*0018*/ 	.byte	0x04, 0x17
        /*001a*/ 	.short	(.L_165 - .L_164)
.L_164:
        /*001c*/ 	.word	0x00000000
        /*0020*/ 	.short	0x0002
        /*0022*/ 	.short	0x0010
        /*0024*/ 	.byte	0x00, 0xf0, 0x11, 0x00


	//----- nvinfo : EIATTR_KPARAM_INFO
	.align		4
.L_165:
        /*0028*/ 	.byte	0x04, 0x17
        /*002a*/ 	.short	(.L_167 - .L_166)
.L_166:
        /*002c*/ 	.word	0x00000000
        /*0030*/ 	.short	0x0001
        /*0032*/ 	.short	0x0008
        /*0034*/ 	.byte	0x00, 0xf5, 0x21, 0x00


	//----- nvinfo : EIATTR_KPARAM_INFO
	.align		4
.L_167:
        /*0038*/ 	.byte	0x04, 0x17
        /*003a*/ 	.short	(.L_169 - .L_168)
.L_168:
        /*003c*/ 	.word	0x00000000
        /*0040*/ 	.short	0x0000
        /*0042*/ 	.short	0x0000
        /*0044*/ 	.byte	0x00, 0xf5, 0x21, 0x00


	//----- nvinfo : EIATTR_SPARSE_MMA_MASK
	.align		4
.L_169:
        /*0048*/ 	.byte	0x03, 0x50
        /*004a*/ 	.short	0x0000


	//----- nvinfo : EIATTR_MAXREG_COUNT
	.align		4
        /*004c*/ 	.byte	0x03, 0x1b
        /*004e*/ 	.short	0x00ff


	//----- nvinfo : EIATTR_MERCURY_ISA_VERSION
	.align		4
        /*0050*/ 	.byte	0x03, 0x5f
        /*0052*/ 	.short	0x0101


	//----- nvinfo : EIATTR_VRC_CTA_INIT_COUNT
	.align		4
        /*0054*/ 	.byte	0x02, 0x4a
	.zero		1
	.zero		1


	//----- nvinfo : EIATTR_EXIT_INSTR_OFFSETS
	.align		4
        /*0058*/ 	.byte	0x04, 0x1c
        /*005a*/ 	.short	(.L_171 - .L_170)


	//   ....[0]....
.L_170:
        /*005c*/ 	.word	0x000000c0


	//   ....[1]....
        /*0060*/ 	.word	0x00000330


	//----- nvinfo : EIATTR_CBANK_PARAM_SIZE
	.align		4
.L_171:
        /*0064*/ 	.byte	0x03, 0x19
        /*0066*/ 	.short	0x0018


	//----- nvinfo : EIATTR_PARAM_CBANK
	.align		4
        /*0068*/ 	.byte	0x04, 0x0a
        /*006a*/ 	.short	(.L_173 - .L_172)
	.align		4
.L_172:
        /*006c*/ 	.word	index@(.nv.constant0.gaussian_blur_h)
        /*0070*/ 	.short	0x0380
        /*0072*/ 	.short	0x0018


	//----- nvinfo : EIATTR_SW_WAR
	.align		4
.L_173:
        /*0074*/ 	.byte	0x04, 0x36
        /*0076*/ 	.short	(.L_175 - .L_174)
.L_174:
        /*0078*/ 	.word	0x00000008
.L_175:


//--------------------- .nv.info.rgb_to_gray      --------------------------
	.section	.nv.info.rgb_to_gray,"",@"SHT_CUDA_INFO"
	.sectionflags	@""
	.align	4


	//----- nvinfo : EIATTR_CUDA_API_VERSION
	.align		4
        /*0000*/ 	.byte	0x04, 0x37
        /*0002*/ 	.short	(.L_177 - .L_176)
.L_176:
        /*0004*/ 	.word	0x00000082


	//----- nvinfo : EIATTR_KPARAM_INFO
	.align		4
.L_177:
        /*0008*/ 	.byte	0x04, 0x17
        /*000a*/ 	.short	(.L_179 - .L_178)
.L_178:
        /*000c*/ 	.word	0x00000000
        /*0010*/ 	.short	0x0003
        /*0012*/ 	.short	0x0014
        /*0014*/ 	.byte	0x00, 0xf0, 0x11, 0x00


	//----- nvinfo : EIATTR_KPARAM_INFO
	.align		4
.L_179:
        /*0018*/ 	.byte	0x04, 0x17
        /*001a*/ 	.short	(.L_181 - .L_180)
.L_180:
        /*001c*/ 	.word	0x00000000
        /*0020*/ 	.short	0x0002
        /*0022*/ 	.short	0x0010
        /*0024*/ 	.byte	0x00, 0xf0, 0x11, 0x00


	//----- nvinfo : EIATTR_KPARAM_INFO
	.align		4
.L_181:
        /*0028*/ 	.byte	0x04, 0x17
        /*002a*/ 	.short	(.L_183 - .L_182)
.L_182:
        /*002c*/ 	.word	0x00000000
        /*0030*/ 	.short	0x0001
        /*0032*/ 	.short	0x0008
        /*0034*/ 	.byte	0x00, 0xf5, 0x21, 0x00


	//----- nvinfo : EIATTR_KPARAM_INFO
	.align		4
.L_183:
        /*0038*/ 	.byte	0x04, 0x17
        /*003a*/ 	.short	(.L_185 - .L_184)
.L_184:
        /*003c*/ 	.word	0x00000000
        /*0040*/ 	.short	0x0000
        /*0042*/ 	.short	0x0000
        /*0044*/ 	.byte	0x00, 0xf5, 0x21, 0x00


	//----- nvinfo : EIATTR_SPARSE_MMA_MASK
	.align		4
.L_185:
        /*0048*/ 	.byte	0x03, 0x50
        /*004a*/ 	.short	0x0000


	//----- nvinfo : EIATTR_MAXREG_COUNT
	.align		4
        /*004c*/ 	.byte	0x03, 0x1b
        /*004e*/ 	.short	0x00ff


	//----- nvinfo : EIATTR_MERCURY_ISA_VERSION
	.align		4
        /*0050*/ 	.byte	0x03, 0x5f
        /*0052*/ 	.short	0x0101


	//----- nvinfo : EIATTR_VRC_CTA_INIT_COUNT
	.align		4
        /*0054*/ 	.byte	0x02, 0x4a
	.zero		1
	.zero		1


	//----- nvinfo : EIATTR_EXIT_INSTR_OFFSETS
	.align		4
        /*0058*/ 	.byte	0x04, 0x1c
        /*005a*/ 	.short	(.L_187 - .L_186)


	//   ....[0]....
.L_186:
        /*005c*/ 	.word	0x000000c0


	//   ....[1]....
        /*0060*/ 	.word	0x000001f0


	//----- nvinfo : EIATTR_CBANK_PARAM_SIZE
	.align		4
.L_187:
        /*0064*/ 	.byte	0x03, 0x19
        /*0066*/ 	.short	0x0018


	//----- nvinfo : EIATTR_PARAM_CBANK
	.align		4
        /*0068*/ 	.byte	0x04, 0x0a
        /*006a*/ 	.short	(.L_189 - .L_188)
	.align		4
.L_188:
        /*006c*/ 	.word	index@(.nv.constant0.rgb_to_gray)
        /*0070*/ 	.short	0x0380
        /*0072*/ 	.short	0x0018


	//----- nvinfo : EIATTR_SW_WAR
	.align		4
.L_189:
        /*0074*/ 	.byte	0x04, 0x36
        /*0076*/ 	.short	(.L_191 - .L_190)
.L_190:
        /*0078*/ 	.word	0x00000008
.L_191:


//--------------------- .nv.callgraph             --------------------------
	.section	.nv.callgraph,"",@"SHT_CUDA_CALLGRAPH"
	.align	4
	.sectionentsize	8
	.align		4
        /*0000*/ 	.word	0x00000000
	.align		4
        /*0004*/ 	.word	0xffffffff
	.align		4
        /*0008*/ 	.word	0x00000000
	.align		4
        /*000c*/ 	.word	0xfffffffe
	.align		4
        /*0010*/ 	.word	0x00000000
	.align		4
        /*0014*/ 	.word	0xfffffffd
	.align		4
        /*0018*/ 	.word	0x00000000
	.align		4
        /*001c*/ 	.word	0xfffffffc


//--------------------- .text.dilate_v            --------------------------
	.section	.text.dilate_v,"ax",@progbits
	.align	128
        .global         dilate_v
        .type           dilate_v,@function
        .size           dilate_v,(.L_x_51 - dilate_v)
        .other          dilate_v,@"STO_CUDA_ENTRY STV_DEFAULT"
dilate_v:
.text.dilate_v:
[----:B------:R-:W-:Y:S01]  /*0000*/  LDC R1, c[0x0][0x37c] ;  /* 0x0000df00ff017b82 */ /* 0x000fe20000000800 */
[----:B------:R-:W0:Y:S07]  /*0010*/  S2R R4, SR_TID.Y ;  /* 0x0000000000047919 */ /* 0x000e2e0000002200 */
[----:B------:R-:W1:Y:S01]  /*0020*/  LDC R5, c[0x0][0x360] ;  /* 0x0000d800ff057b82 */ /* 0x000e620000000800 */
[----:B------:R-:W1:Y:S07]  /*0030*/  S2R R0, SR_TID.X ;  /* 0x0000000000007919 */ /* 0x000e6e0000002100 */
[----:B------:R-:W0:Y:S08]  /*0040*/  S2UR UR5, SR_CTAID.Y ;  /* 0x00000000000579c3 */ /* 0x000e300000002600 */
[----:B------:R-:W0:Y:S08]  /*0050*/  LDC R9, c[0x0][0x364] ;  /* 0x0000d900ff097b82 */ /* 0x000e300000000800 */
[----:B------:R-:W1:Y:S08]  /*0060*/  S2UR UR4, SR_CTAID.X ;  /* 0x00000000000479c3 */ /* 0x000e700000002500 */
[----:B------:R-:W2:Y:S01]  /*0070*/  LDC.64 R2, c[0x0][0x390] ;  /* 0x0000e400ff027b82 */ /* 0x000ea20000000a00 */
[----:B0-----:R-:W-:-:S02]  /*0080*/  IMAD R9, R9, UR5, R4 ;  /* 0x0000000509097c24 */ /* 0x001fc4000f8e0204 */
[----:B-1----:R-:W-:-:S03]  /*0090*/  IMAD R5, R5, UR4, R0 ;  /* 0x0000000405057c24 */ /* 0x002fc6000f8e0200 */
[----:B--2---:R-:W-:-:S04]  /*00a0*/  ISETP.GE.AND P0, PT, R9, R3, PT ;  /* 0x000000030900720c */ /* 0x004fc80003f06270 */
[----:B------:R-:W-:-:S13]  /*00b0*/  ISETP.GE.OR P0, PT, R5, R2, P0 ;  /* 0x000000020500720c */ /* 0x000fda0000706670 */
[----:B------:R-:W-:Y:S05]  /*00c0*/  @P0 EXIT ;  /* 0x000000000000094d */ /* 0x000fea0003800000 */
[----:B------:R-:W0:Y:S01]  /*00d0*/  LDCU UR4, c[0x0][0x398] ;  /* 0x00007300ff0477ac */ /* 0x000e220008000800 */
[----:B------:R-:W-:Y:S01]  /*00e0*/  VIADD R0, R3, 0xffffffff ;  /* 0xffffffff03007836 */ /* 0x000fe20000000000 */
[----:B------:R-:W-:Y:S01]  /*00f0*/  BSSY.RECONVERGENT B0, `(.L_x_0) ;  /* 0x00000a8000007945 */ /* 0x000fe20003800200 */
[----:B------:R-:W-:Y:S01]  /*0100*/  PRMT R22, RZ, 0x7610, R22 ;  /* 0x00007610ff167816 */ /* 0x000fe20000000016 */
[----:B------:R-:W1:Y:S01]  /*0110*/  LDCU.64 UR6, c[0x0][0x358] ;  /* 0x00006b00ff0677ac */ /* 0x000e620008000a00 */
[----:B------:R-:W2:Y:S01]  /*0120*/  LDCU.64 UR8, c[0x0][0x380] ;  /* 0x00007000ff0877ac */ /* 0x000ea20008000a00 */
[----:B0-----:R-:W-:-:S04]  /*0130*/  ULEA.HI UR4, UR4, UR4, URZ, 0x1 ;  /* 0x0000000404047291 */ /* 0x001fc8000f8f08ff */
[----:B------:R-:W-:-:S06]  /*0140*/  USHF.R.S32.HI UR4, URZ, 0x1, UR4 ;  /* 0x00000001ff047899 */ /* 0x000fcc0008011404 */
[C---:B------:R-:W-:Y:S02]  /*0150*/  VIADDMNMX R0, R9.reuse, UR4, R0, PT ;  /* 0x0000000409007c46 */ /* 0x040fe4000b800100 */
[----:B------:R-:W-:-:S04]  /*0160*/  VIADDMNMX R13, R9, -UR4, RZ, !PT ;  /* 0x80000004090d7c46 */ /* 0x000fc8000f8001ff */
[----:B------:R-:W-:-:S13]  /*0170*/  ISETP.GE.AND P0, PT, R0, R13, PT ;  /* 0x0000000d0000720c */ /* 0x000fda0003f06270 */
[----:B-12---:R-:W-:Y:S05]  /*0180*/  @!P0 BRA `(.L_x_1) ;  /* 0x0000000800788947 */ /* 0x006fea0003800000 */
[----:B------:R-:W-:Y:S01]  /*0190*/  IMAD.IADD R0, R0, 0x1, -R13 ;  /* 0x0000000100007824 */ /* 0x000fe200078e0a0d */
[----:B------:R-:W-:Y:S01]  /*01a0*/  BSSY.RECONVERGENT B1, `(.L_x_2) ;  /* 0x000004b000017945 */ /* 0x000fe20003800200 */
[----:B------:R-:W-:Y:S02]  /*01b0*/  PRMT R22, RZ, 0x7610, R22 ;  /* 0x00007610ff167816 */ /* 0x000fe40000000016 */
[C---:B------:R-:W-:Y:S01]  /*01c0*/  VIADD R15, R0.reuse, 0x1 ;  /* 0x00000001000f7836 */ /* 0x040fe20000000000 */
[----:B------:R-:W-:-:S04]  /*01d0*/  ISETP.GE.U32.AND P1, PT, R0, 0xf, PT ;  /* 0x0000000f0000780c */ /* 0x000fc80003f26070 */
[----:B------:R-:W-:-:S04]  /*01e0*/  LOP3.LUT R17, R15, 0xf, RZ, 0xc0, !PT ;  /* 0x0000000f0f117812 */ /* 0x000fc800078ec0ff */
[----:B------:R-:W-:-:S05]  /*01f0*/  ISETP.NE.AND P0, PT, R17, RZ, PT ;  /* 0x000000ff1100720c */ /* 0x000fca0003f05270 */
[----:B------:R-:W-:Y:S08]  /*0200*/  @!P1 BRA `(.L_x_3) ;  /* 0x0000000400109947 */ /* 0x000ff00003800000 */
[----:B------:R-:W-:Y:S01]  /*0210*/  LOP3.LUT R21, R15, 0xfffffff0, RZ, 0xc0, !PT ;  /* 0xfffffff00f157812 */ /* 0x000fe200078ec0ff */
[----:B------:R-:W-:Y:S01]  /*0220*/  IMAD R11, R13, R2, R5 ;  /* 0x000000020d0b7224 */ /* 0x000fe200078e0205 */
[----:B------:R-:W-:Y:S02]  /*0230*/  SHF.R.S32.HI R19, RZ, 0x1f, R2 ;  /* 0x0000001fff137819 */ /* 0x000fe40000011402 */
[----:B------:R-:W-:Y:S01]  /*0240*/  PRMT R22, RZ, 0x7610, R22 ;  /* 0x00007610ff167816 */ /* 0x000fe20000000016 */
[----:B------:R-:W-:-:S07]  /*0250*/  IMAD.MOV R21, RZ, RZ, -R21 ;  /* 0x000000ffff157224 */ /* 0x000fce00078e0a15 */
.L_x_4:
[----:B------:R-:W-:-:S04]  /*0260*/  IADD3 R6, P1, PT, R11, UR8, RZ ;  /* 0x000000080b067c10 */ /* 0x000fc8000ff3e0ff */
[----:B------:R-:W-:Y:S02]  /*0270*/  LEA.HI.X.SX32 R7, R11, UR9, 0x1, P1 ;  /* 0x000000090b077c11 */ /* 0x000fe400088f0eff */
[----:B------:R-:W-:-:S03]  /*0280*/  IADD3 R32, P1, PT, R6, R2, RZ ;  /* 0x0000000206207210 */ /* 0x000fc60007f3e0ff */
[----:B------:R0:W2:Y:S02]  /*0290*/  LDG.E.U8.CONSTANT R18, desc[UR6][R6.64] ;  /* 0x0000000606127981 */ /* 0x0000a4000c1e9100 */
[----:B------:R-:W-:-:S05]  /*02a0*/  IMAD.X R33, R19, 0x1, R7, P1 ;  /* 0x0000000113217824 */ /* 0x000fca00008e0607 */
[----:B------:R1:W2:Y:S01]  /*02b0*/  LDG.E.U8.CONSTANT R20, desc[UR6][R32.64] ;  /* 0x0000000620147981 */ /* 0x0002a2000c1e9100 */
[----:B------:R-:W-:-:S05]  /*02c0*/  IADD3 R28, P1, PT, R32, R2, RZ ;  /* 0x00000002201c7210 */ /* 0x000fca0007f3e0ff */
[C---:B------:R-:W-:Y:S01]  /*02d0*/  IMAD.X R29, R19.reuse, 0x1, R33, P1 ;  /* 0x00000001131d7824 */ /* 0x040fe200008e0621 */
[-C--:B------:R-:W-:Y:S02]  /*02e0*/  IADD3 R30, P1, PT, R28, R2.reuse, RZ ;  /* 0x000000021c1e7210 */ /* 0x080fe40007f3e0ff */
[----:B------:R-:W-:Y:S02]  /*02f0*/  LOP3.LUT R22, R22, 0xff, RZ, 0xc0, !PT ;  /* 0x000000ff16167812 */ /* 0x000fe400078ec0ff */
[----:B------:R-:W3:Y:S01]  /*0300*/  LDG.E.U8.CONSTANT R28, desc[UR6][R28.64] ;  /* 0x000000061c1c7981 */ /* 0x000ee2000c1e9100 */
[----:B------:R-:W-:Y:S01]  /*0310*/  IMAD.X R31, R19, 0x1, R29, P1 ;  /* 0x00000001131f7824 */ /* 0x000fe200008e061d */
[----:B------:R-:W-:-:S04]  /*0320*/  IADD3 R26, P1, PT, R30, R2, RZ ;  /* 0x000000021e1a7210 */ /* 0x000fc80007f3e0ff */
[----:B------:R4:W3:Y:S01]  /*0330*/  LDG.E.U8.CONSTANT R0, desc[UR6][R30.64] ;  /* 0x000000061e007981 */ /* 0x0008e2000c1e9100 */
        /* <DEDUP_REMOVED lines=8> */
[----:B------:R-:W3:Y:S01]  /*03c0*/  LDG.E.U8.CONSTANT R10, desc[UR6][R36.64] ;  /* 0x00000006240a7981 */ /* 0x000ee2000c1e9100 */
[----:B------:R-:W-:Y:S01]  /*03d0*/  IMAD.X R35, R19, 0x1, R37, P1 ;  /* 0x0000000113237824 */ /* 0x000fe200008e0625 */
[----:B0-----:R-:W-:-:S04]  /*03e0*/  IADD3 R6, P1, PT, R34, R2, RZ ;  /* 0x0000000222067210 */ /* 0x001fc80007f3e0ff */
[----:B------:R-:W3:Y:S01]  /*03f0*/  LDG.E.U8.CONSTANT R12, desc[UR6][R34.64] ;  /* 0x00000006220c7981 */ /* 0x000ee2000c1e9100 */
[----:B------:R-:W-:Y:S01]  /*0400*/  IMAD.X R7, R19, 0x1, R35, P1 ;  /* 0x0000000113077824 */ /* 0x000fe200008e0623 */
[----:B-1----:R-:W-:-:S04]  /*0410*/  IADD3 R32, P1, PT, R6, R2, RZ ;  /* 0x0000000206207210 */ /* 0x002fc80007f3e0ff */
[----:B------:R-:W3:Y:S01]  /*0420*/  LDG.E.U8.CONSTANT R6, desc[UR6][R6.64] ;  /* 0x0000000606067981 */ /* 0x000ee2000c1e9100 */
[----:B------:R-:W-:Y:S01]  /*0430*/  IMAD.X R33, R19, 0x1, R7, P1 ;  /* 0x0000000113217824 */ /* 0x000fe200008e0607 */
[----:B----4-:R-:W-:-:S04]  /*0440*/  IADD3 R30, P1, PT, R32, R2, RZ ;  /* 0x00000002201e7210 */ /* 0x010fc80007f3e0ff */
[----:B------:R-:W4:Y:S01]  /*0450*/  LDG.E.U8.CONSTANT R8, desc[UR6][R32.64] ;  /* 0x0000000620087981 */ /* 0x000f22000c1e9100 */
[----:B------:R-:W-:Y:S01]  /*0460*/  IMAD.X R31, R19, 0x1, R33, P1 ;  /* 0x00000001131f7824 */ /* 0x000fe200008e0621 */
[----:B-----5:R-:W-:-:S04]  /*0470*/  IADD3 R26, P1, PT, R30, R2, RZ ;  /* 0x000000021e1a7210 */ /* 0x020fc80007f3e0ff */
[----:B------:R-:W5:Y:S01]  /*0480*/  LDG.E.U8.CONSTANT R4, desc[UR6][R30.64] ;  /* 0x000000061e047981 */ /* 0x000f62000c1e9100 */
[----:B------:R-:W-:Y:S01]  /*0490*/  IMAD.X R27, R19, 0x1, R31, P1 ;  /* 0x00000001131b7824 */ /* 0x000fe200008e061f */
[----:B------:R-:W-:-:S05]  /*04a0*/  IADD3 R24, P1, PT, R26, R2, RZ ;  /* 0x000000021a187210 */ /* 0x000fca0007f3e0ff */
[C---:B------:R-:W-:Y:S01]  /*04b0*/  IMAD.X R25, R19.reuse, 0x1, R27, P1 ;  /* 0x0000000113197824 */ /* 0x040fe200008e061b */
[----:B--2---:R-:W-:Y:S02]  /*04c0*/  VIMNMX3.U16x2 R3, R18, R22, R20, !PT ;  /* 0x000000161203720f */ /* 0x004fe40007800214 */
[-C--:B------:R-:W-:Y:S02]  /*04d0*/  IADD3 R22, P1, PT, R24, R2.reuse, RZ ;  /* 0x0000000218167210 */ /* 0x080fe40007f3e0ff */
[----:B------:R0:W2:Y:S03]  /*04e0*/  LDG.E.U8.CONSTANT R20, desc[UR6][R24.64] ;  /* 0x0000000618147981 */ /* 0x0000a6000c1e9100 */
[----:B------:R-:W-:Y:S01]  /*04f0*/  IMAD.X R23, R19, 0x1, R25, P1 ;  /* 0x0000000113177824 */ /* 0x000fe200008e0619 */
[----:B------:R1:W5:Y:S01]  /*0500*/  LDG.E.U8.CONSTANT R18, desc[UR6][R26.64] ;  /* 0x000000061a127981 */ /* 0x000362000c1e9100 */
[----:B0-----:R-:W-:-:S03]  /*0510*/  IADD3 R24, P1, PT, R22, R2, RZ ;  /* 0x0000000216187210 */ /* 0x001fc60007f3e0ff */
[----:B------:R-:W2:Y:S02]  /*0520*/  LDG.E.U8.CONSTANT R22, desc[UR6][R22.64] ;  /* 0x0000000616167981 */ /* 0x000ea4000c1e9100 */
[----:B------:R-:W-:Y:S01]  /*0530*/  IMAD.X R25, R19, 0x1, R23, P1 ;  /* 0x0000000113197824 */ /* 0x000fe200008e0617 */
[----:B-1----:R-:W-:-:S04]  /*0540*/  IADD3 R26, P1, PT, R24, R2, RZ ;  /* 0x00000002181a7210 */ /* 0x002fc80007f3e0ff */
[----:B------:R-:W2:Y:S01]  /*0550*/  LDG.E.U8.CONSTANT R24, desc[UR6][R24.64] ;  /* 0x0000000618187981 */ /* 0x000ea2000c1e9100 */
[----:B------:R-:W-:-:S05]  /*0560*/  IMAD.X R27, R19, 0x1, R25, P1 ;  /* 0x00000001131b7824 */ /* 0x000fca00008e0619 */
[----:B------:R-:W2:Y:S01]  /*0570*/  LDG.E.U8.CONSTANT R26, desc[UR6][R26.64] ;  /* 0x000000061a1a7981 */ /* 0x000ea2000c1e9100 */
[----:B---3--:R-:W-:-:S04]  /*0580*/  VIMNMX3.U16x2 R7, R28, R3, R0, !PT ;  /* 0x000000031c07720f */ /* 0x008fc80007800200 */
[----:B------:R-:W-:Y:S01]  /*0590*/  VIMNMX3.U16x2 R7, R14, R7, R16, !PT ;  /* 0x000000070e07720f */ /* 0x000fe20007800210 */
[----:B------:R-:W-:-:S03]  /*05a0*/  VIADD R21, R21, 0x10 ;  /* 0x0000001015157836 */ /* 0x000fc60000000000 */
[----:B------:R-:W-:Y:S02]  /*05b0*/  VIMNMX3.U16x2 R3, R10, R7, R12, !PT ;  /* 0x000000070a03720f */ /* 0x000fe4000780020c */
[----:B------:R-:W-:Y:S02]  /*05c0*/  ISETP.NE.AND P1, PT, R21, RZ, PT ;  /* 0x000000ff1500720c */ /* 0x000fe40003f25270 */
[----:B----4-:R-:W-:Y:S01]  /*05d0*/  VIMNMX3.U16x2 R3, R6, R3, R8, !PT ;  /* 0x000000030603720f */ /* 0x010fe20007800208 */
[----:B------:R-:W-:Y:S02]  /*05e0*/  VIADD R13, R13, 0x10 ;  /* 0x000000100d0d7836 */ /* 0x000fe40000000000 */
[----:B------:R-:W-:Y:S01]  /*05f0*/  IMAD R11, R2, 0x10, R11 ;  /* 0x00000010020b7824 */ /* 0x000fe200078e020b */
[----:B-----5:R-:W-:-:S04]  /*0600*/  VIMNMX3.U16x2 R10, R4, R3, R18, !PT ;  /* 0x00000003040a720f */ /* 0x020fc80007800212 */
[----:B--2---:R-:W-:-:S04]  /*0610*/  VIMNMX3.U16x2 R12, R20, R10, R22, !PT ;  /* 0x0000000a140c720f */ /* 0x004fc80007800216 */
[----:B------:R-:W-:-:S04]  /*0620*/  VIMNMX3.U16x2 R12, R24, R12, R26, !PT ;  /* 0x0000000c180c720f */ /* 0x000fc8000780021a */
[----:B------:R-:W-:Y:S01]  /*0630*/  PRMT R22, R12, 0x7610, R22 ;  /* 0x000076100c167816 */ /* 0x000fe20000000016 */
[----:B------:R-:W-:Y:S06]  /*0640*/  @P1 BRA `(.L_x_4) ;  /* 0xfffffffc00041947 */ /* 0x000fec000383ffff */
.L_x_3:
[----:B------:R-:W-:Y:S05]  /*0650*/  BSYNC.RECONVERGENT B1 ;  /* 0x0000000000017941 */ /* 0x000fea0003800200 */
.L_x_2:
[----:B------:R-:W-:Y:S05]  /*0660*/  @!P0 BRA `(.L_x_1) ;  /* 0x0000000400408947 */ /* 0x000fea0003800000 */
[----:B------:R-:W-:Y:S01]  /*0670*/  ISETP.GE.U32.AND P1, PT, R17, 0x8, PT ;  /* 0x000000081100780c */ /* 0x000fe20003f26070 */
[----:B------:R-:W-:Y:S01]  /*0680*/  BSSY.RECONVERGENT B1, `(.L_x_5) ;  /* 0x0000026000017945 */ /* 0x000fe20003800200 */
[----:B------:R-:W-:-:S04]  /*0690*/  LOP3.LUT R3, R15, 0x7, RZ, 0xc0, !PT ;  /* 0x000000070f037812 */ /* 0x000fc800078ec0ff */
[----:B------:R-:W-:-:S07]  /*06a0*/  ISETP.NE.AND P0, PT, R3, RZ, PT ;  /* 0x000000ff0300720c */ /* 0x000fce0003f05270 */
[----:B------:R-:W-:Y:S06]  /*06b0*/  @!P1 BRA `(.L_x_6) ;  /* 0x0000000000889947 */ /* 0x000fec0003800000 */
[----:B------:R-:W0:Y:S01]  /*06c0*/  LDCU.64 UR4, c[0x0][0x380] ;  /* 0x00007000ff0477ac */ /* 0x000e220008000a00 */
[----:B------:R-:W-:Y:S01]  /*06d0*/  IMAD R0, R13, R2, R5 ;  /* 0x000000020d007224 */ /* 0x000fe200078e0205 */
[----:B------:R-:W-:-:S04]  /*06e0*/  SHF.R.S32.HI R17, RZ, 0x1f, R2 ;  /* 0x0000001fff117819 */ /* 0x000fc80000011402 */
[----:B0-----:R-:W-:-:S04]  /*06f0*/  IADD3 R28, P1, PT, R0, UR4, RZ ;  /* 0x00000004001c7c10 */ /* 0x001fc8000ff3e0ff */
[----:B------:R-:W-:Y:S02]  /*0700*/  LEA.HI.X.SX32 R29, R0, UR5, 0x1, P1 ;  /* 0x00000005001d7c11 */ /* 0x000fe400088f0eff */
[----:B------:R-:W-:-:S03]  /*0710*/  IADD3 R6, P1, PT, R28, R2, RZ ;  /* 0x000000021c067210 */ /* 0x000fc60007f3e0ff */
[----:B------:R-:W2:Y:S02]  /*0720*/  LDG.E.U8.CONSTANT R4, desc[UR6][R28.64] ;  /* 0x000000061c047981 */ /* 0x000ea4000c1e9100 */
[----:B------:R-:W-:Y:S01]  /*0730*/  IMAD.X R7, R17, 0x1, R29, P1 ;  /* 0x0000000111077824 */ /* 0x000fe200008e061d */
[----:B------:R-:W-:-:S04]  /*0740*/  IADD3 R26, P1, PT, R6, R2, RZ ;  /* 0x00000002061a7210 */ /* 0x000fc80007f3e0ff */
[----:B------:R-:W2:Y:S01]  /*0750*/  LDG.E.U8.CONSTANT R6, desc[UR6][R6.64] ;  /* 0x0000000606067981 */ /* 0x000ea2000c1e9100 */
[----:B------:R-:W-:Y:S01]  /*0760*/  IMAD.X R27, R17, 0x1, R7, P1 ;  /* 0x00000001111b7824 */ /* 0x000fe200008e0607 */
[----:B------:R-:W-:-:S04]  /*0770*/  IADD3 R24, P1, PT, R26, R2, RZ ;  /* 0x000000021a187210 */ /* 0x000fc80007f3e0ff */
[----:B------:R-:W3:Y:S01]  /*0780*/  LDG.E.U8.CONSTANT R0, desc[UR6][R26.64] ;  /* 0x000000061a007981 */ /* 0x000ee2000c1e9100 */
[----:B------:R-:W-:Y:S01]  /*0790*/  IMAD.X R25, R17, 0x1, R27, P1 ;  /* 0x0000000111197824 */ /* 0x000fe200008e061b */
[----:B------:R-:W-:-:S04]  /*07a0*/  IADD3 R10, P1, PT, R24, R2, RZ ;  /* 0x00000002180a7210 */ /* 0x000fc80007f3e0ff */
[----:B------:R-:W3:Y:S01]  /*07b0*/  LDG.E.U8.CONSTANT R8, desc[UR6][R24.64] ;  /* 0x0000000618087981 */ /* 0x000ee2000c1e9100 */
[----:B------:R-:W-:Y:S01]  /*07c0*/  IMAD.X R11, R17, 0x1, R25, P1 ;  /* 0x00000001110b7824 */ /* 0x000fe200008e0619 */
[----:B------:R-:W-:-:S04]  /*07d0*/  IADD3 R20, P1, PT, R10, R2, RZ ;  /* 0x000000020a147210 */ /* 0x000fc80007f3e0ff */
[----:B------:R-:W4:Y:S01]  /*07e0*/  LDG.E.U8.CONSTANT R10, desc[UR6][R10.64] ;  /* 0x000000060a0a7981 */ /* 0x000f22000c1e9100 */
[----:B------:R-:W-:Y:S01]  /*07f0*/  IMAD.X R21, R17, 0x1, R11, P1 ;  /* 0x0000000111157824 */ /* 0x000fe200008e060b */
[----:B------:R-:W-:-:S04]  /*0800*/  IADD3 R18, P1, PT, R20, R2, RZ ;  /* 0x0000000214127210 */ /* 0x000fc80007f3e0ff */
[----:B------:R-:W4:Y:S01]  /*0810*/  LDG.E.U8.CONSTANT R12, desc[UR6][R20.64] ;  /* 0x00000006140c7981 */ /* 0x000f22000c1e9100 */
[----:B------:R-:W-:Y:S01]  /*0820*/  IMAD.X R19, R17, 0x1, R21, P1 ;  /* 0x0000000111137824 */ /* 0x000fe200008e0615 */
[----:B------:R-:W-:-:S04]  /*0830*/  IADD3 R16, P1, PT, R18, R2, RZ ;  /* 0x0000000212107210 */ /* 0x000fc80007f3e0ff */
[----:B------:R-:W5:Y:S01]  /*0840*/  LDG.E.U8.CONSTANT R14, desc[UR6][R18.64] ;  /* 0x00000006120e7981 */ /* 0x000f62000c1e9100 */
[----:B------:R-:W-:-:S05]  /*0850*/  IMAD.X R17, R17, 0x1, R19, P1 ;  /* 0x0000000111117824 */ /* 0x000fca00008e0613 */
[----:B------:R-:W5:Y:S01]  /*0860*/  LDG.E.U8.CONSTANT R16, desc[UR6][R16.64] ;  /* 0x0000000610107981 */ /* 0x000f62000c1e9100 */
[----:B------:R-:W-:Y:S01]  /*0870*/  LOP3.LUT R22, R22, 0xff, RZ, 0xc0, !PT ;  /* 0x000000ff16167812 */ /* 0x000fe200078ec0ff */
[----:B------:R-:W-:-:S03]  /*0880*/  VIADD R13, R13, 0x8 ;  /* 0x000000080d0d7836 */ /* 0x000fc60000000000 */
[----:B--2---:R-:W-:-:S04]  /*0890*/  VIMNMX3.U16x2 R4, R4, R22, R6, !PT ;  /* 0x000000160404720f */ /* 0x004fc80007800206 */
[----:B---3--:R-:W-:-:S04]  /*08a0*/  VIMNMX3.U16x2 R6, R0, R4, R8, !PT ;  /* 0x000000040006720f */ /* 0x008fc80007800208 */
[----:B----4-:R-:W-:-:S04]  /*08b0*/  VIMNMX3.U16x2 R7, R10, R6, R12, !PT ;  /* 0x000000060a07720f */ /* 0x010fc8000780020c */
[----:B-----5:R-:W-:-:S04]  /*08c0*/  VIMNMX3.U16x2 R7, R14, R7, R16, !PT ;  /* 0x000000070e07720f */ /* 0x020fc80007800210 */
[----:B------:R-:W-:-:S07]  /*08d0*/  PRMT R22, R7, 0x7610, R22 ;  /* 0x0000761007167816 */ /* 0x000fce0000000016 */
.L_x_6:
[----:B------:R-:W-:Y:S05]  /*08e0*/  BSYNC.RECONVERGENT B1 ;  /* 0x0000000000017941 */ /* 0x000fea0003800200 */
.L_x_5:
        /* <DEDUP_REMOVED lines=19> */
[----:B------:R-:W-:-:S05]  /*0a20*/  IMAD.X R17, R3, 0x1, R15, P1 ;  /* 0x0000000103117824 */ /* 0x000fca00008e060f */
[----:B------:R-:W3:Y:S01]  /*0a30*/  LDG.E.U8.CONSTANT R16, desc[UR6][R16.64] ;  /* 0x0000000610107981 */ /* 0x000ee2000c1e9100 */
[----:B------:R-:W-:Y:S01]  /*0a40*/  LOP3.LUT R22, R22, 0xff, RZ, 0xc0, !PT ;  /* 0x000000ff16167812 */ /* 0x000fe200078ec0ff */
[----:B------:R-:W-:-:S03]  /*0a50*/  VIADD R13, R13, 0x4 ;  /* 0x000000040d0d7836 */ /* 0x000fc60000000000 */
[----:B--2---:R-:W-:-:S04]  /*0a60*/  VIMNMX3.U16x2 R0, R0, R22, R4, !PT ;  /* 0x000000160000720f */ /* 0x004fc80007800204 */
[----:B---3--:R-:W-:-:S04]  /*0a70*/  VIMNMX3.U16x2 R0, R14, R0, R16, !PT ;  /* 0x000000000e00720f */ /* 0x008fc80007800210 */
[----:B------:R-:W-:-:S07]  /*0a80*/  PRMT R22, R0, 0x7610, R22 ;  /* 0x0000761000167816 */ /* 0x000fce0000000016 */
.L_x_8:
[----:B------:R-:W-:Y:S05]  /*0a90*/  BSYNC.RECONVERGENT B1 ;  /* 0x0000000000017941 */ /* 0x000fea0003800200 */
.L_x_7:
[----:B------:R-:W-:Y:S05]  /*0aa0*/  @!P0 BRA `(.L_x_1) ;  /* 0x0000000000308947 */ /* 0x000fea0003800000 */
[----:B------:R-:W-:Y:S02]  /*0ab0*/  IMAD R13, R13, R2, R5 ;  /* 0x000000020d0d7224 */ /* 0x000fe400078e0205 */
[----:B------:R-:W-:-:S07]  /*0ac0*/  IMAD.MOV R0, RZ, RZ, -R8 ;  /* 0x000000ffff007224 */ /* 0x000fce00078e0a08 */
.L_x_9:
[----:B------:R-:W0:Y:S02]  /*0ad0*/  LDCU.64 UR4, c[0x0][0x380] ;  /* 0x00007000ff0477ac */ /* 0x000e240008000a00 */
[----:B0-----:R-:W-:-:S04]  /*0ae0*/  IADD3 R6, P0, PT, R13, UR4, RZ ;  /* 0x000000040d067c10 */ /* 0x001fc8000ff1e0ff */
[----:B------:R-:W-:-:S05]  /*0af0*/  LEA.HI.X.SX32 R7, R13, UR5, 0x1, P0 ;  /* 0x000000050d077c11 */ /* 0x000fca00080f0eff */
[----:B------:R-:W2:Y:S01]  /*0b00*/  LDG.E.U8.CONSTANT R6, desc[UR6][R6.64] ;  /* 0x0000000606067981 */ /* 0x000ea2000c1e9100 */
[----:B------:R-:W-:Y:S01]  /*0b10*/  VIADD R0, R0, 0x1 ;  /* 0x0000000100007836 */ /* 0x000fe20000000000 */
[----:B------:R-:W-:Y:S01]  /*0b20*/  LOP3.LUT R22, R22, 0xff, RZ, 0xc0, !PT ;  /* 0x000000ff16167812 */ /* 0x000fe200078ec0ff */
[----:B------:R-:W-:-:S03]  /*0b30*/  IMAD.IADD R13, R13, 0x1, R2 ;  /* 0x000000010d0d7824 */ /* 0x000fc600078e0202 */
[----:B------:R-:W-:Y:S02]  /*0b40*/  ISETP.NE.AND P0, PT, R0, RZ, PT ;  /* 0x000000ff0000720c */ /* 0x000fe40003f05270 */
[----:B--2---:R-:W-:-:S11]  /*0b50*/  VIMNMX.U16x2 R22, PT, PT, R6, R22, !PT ;  /* 0x0000001606167248 */ /* 0x004fd60007fe0200 */
[----:B------:R-:W-:Y:S05]  /*0b60*/  @P0 BRA `(.L_x_9) ;  /* 0xfffffffc00d80947 */ /* 0x000fea000383ffff */
.L_x_1:
[----:B------:R-:W-:Y:S05]  /*0b70*/  BSYNC.RECONVERGENT B0 ;  /* 0x0000000000007941 */ /* 0x000fea0003800200 */
.L_x_0:
[----:B------:R-:W0:Y:S01]  /*0b80*/  LDCU.64 UR4, c[0x0][0x388] ;  /* 0x00007100ff0477ac */ /* 0x000e220008000a00 */
[----:B------:R-:W-:-:S05]  /*0b90*/  IMAD R5, R9, R2, R5 ;  /* 0x0000000209057224 */ /* 0x000fca00078e0205 */
[----:B0-----:R-:W-:-:S04]  /*0ba0*/  IADD3 R2, P0, PT, R5, UR4, RZ ;  /* 0x0000000405027c10 */ /* 0x001fc8000ff1e0ff */
[----:B------:R-:W-:-:S05]  /*0bb0*/  LEA.HI.X.SX32 R3, R5, UR5, 0x1, P0 ;  /* 0x0000000505037c11 */ /* 0x000fca00080f0eff */
[----:B------:R-:W-:Y:S01]  /*0bc0*/  STG.E.U8 desc[UR6][R2.64], R22 ;  /* 0x0000001602007986 */ /* 0x000fe2000c101106 */
[----:B------:R-:W-:Y:S05]  /*0bd0*/  EXIT ;  /* 0x000000000000794d */ /* 0x000fea0003800000 */
.L_x_10:
[----:B------:R-:W-:-:S00]  /*0be0*/  BRA `(.L_x_10) ;  /* 0xfffffffc00fc7947 */ /* 0x000fc0000383ffff */
[----:B------:R-:W-:-:S00]  /*0bf0*/  NOP ;  /* 0x0000000000007918 */ /* 0x000fc00000000000 */
        /* <DEDUP_REMOVED lines=8> */
.L_x_51:


//--------------------- .text.dilate_h            --------------------------
	.section	.text.dilate_h,"ax",@progbits
	.align	128
        .global         dilate_h
        .type           dilate_h,@function
        .size           dilate_h,(.L_x_52 - dilate_h)
        .other          dilate_h,@"STO_CUDA_ENTRY STV_DEFAULT"
dilate_h:
.text.dilate_h:
[----:B------:R-:W-:Y:S01]  /*0000*/  LDC R1, c[0x0][0x37c] ;  /* 0x0000df00ff017b82 */ /* 0x000fe20000000800 */
[----:B------:R-:W0:Y:S07]  /*0010*/  S2R R0, SR_TID.Y ;  /* 0x0000000000007919 */ /* 0x000e2e0000002200 */
[----:B------:R-:W1:Y:S01]  /*0020*/  LDC R36, c[0x0][0x360] ;  /* 0x0000d800ff247b82 */ /* 0x000e620000000800 */
[----:B------:R-:W2:Y:S01]  /*0030*/  LDCU.64 UR8, c[0x0][0x390] ;  /* 0x00007200ff0877ac */ /* 0x000ea20008000a00 */
[----:B------:R-:W1:Y:S06]  /*0040*/  S2R R5, SR_TID.X ;  /* 0x0000000000057919 */ /* 0x000e6c0000002100 */
[----:B------:R-:W0:Y:S08]  /*0050*/  S2UR UR5, SR_CTAID.Y ;  /* 0x00000000000579c3 */ /* 0x000e300000002600 */
[----:B------:R-:W0:Y:S08]  /*0060*/  LDC R3, c[0x0][0x364] ;  /* 0x0000d900ff037b82 */ /* 0x000e300000000800 */
[----:B------:R-:W1:Y:S01]  /*0070*/  S2UR UR4, SR_CTAID.X ;  /* 0x00000000000479c3 */ /* 0x000e620000002500 */
[----:B0-----:R-:W-:-:S05]  /*0080*/  IMAD R3, R3, UR5, R0 ;  /* 0x0000000503037c24 */ /* 0x001fca000f8e0200 */
[----:B--2---:R-:W-:Y:S01]  /*0090*/  ISETP.GE.AND P0, PT, R3, UR9, PT ;  /* 0x0000000903007c0c */ /* 0x004fe2000bf06270 */
[----:B-1----:R-:W-:-:S05]  /*00a0*/  IMAD R36, R36, UR4, R5 ;  /* 0x0000000424247c24 */ /* 0x002fca000f8e0205 */
[----:B------:R-:W-:-:S13]  /*00b0*/  ISETP.GE.OR P0, PT, R36, UR8, P0 ;  /* 0x0000000824007c0c */ /* 0x000fda0008706670 */
[----:B------:R-:W-:Y:S05]  /*00c0*/  @P0 EXIT ;  /* 0x000000000000094d */ /* 0x000fea0003800000 */
[----:B------:R-:W0:Y:S01]  /*00d0*/  LDC R0, c[0x0][0x398] ;  /* 0x0000e600ff007b82 */ /* 0x000e220000000800 */
[----:B------:R-:W-:Y:S01]  /*00e0*/  UIADD3 UR4, UPT, UPT, UR8, -0x1, URZ ;  /* 0xffffffff08047890 */ /* 0x000fe2000fffe0ff */
[----:B------:R-:W-:Y:S01]  /*00f0*/  BSSY.RECONVERGENT B0, `(.L_x_11) ;  /* 0x0000075000007945 */ /* 0x000fe20003800200 */
[----:B------:R-:W1:Y:S01]  /*0100*/  LDCU.64 UR6, c[0x0][0x358] ;  /* 0x00006b00ff0677ac */ /* 0x000e620008000a00 */
[----:B------:R-:W-:Y:S02]  /*0110*/  PRMT R30, RZ, 0x7610, R30 ;  /* 0x00007610ff1e7816 */ /* 0x000fe4000000001e */
[----:B0-----:R-:W-:-:S04]  /*0120*/  LEA.HI R0, R0, R0, RZ, 0x1 ;  /* 0x0000000000007211 */ /* 0x001fc800078f08ff */
[----:B------:R-:W-:-:S04]  /*0130*/  SHF.R.S32.HI R5, RZ, 0x1, R0 ;  /* 0x00000001ff057819 */ /* 0x000fc80000011400 */
[----:B------:R-:W-:Y:S02]  /*0140*/  VIADDMNMX R0, R36, -R5, RZ, !PT ;  /* 0x8000000524007246 */ /* 0x000fe400078001ff */
[----:B------:R-:W-:-:S04]  /*0150*/  VIADDMNMX R2, R5, R36, UR4, PT ;  /* 0x0000000405027e46 */ /* 0x000fc8000b800124 */
[----:B------:R-:W-:-:S13]  /*0160*/  ISETP.GE.AND P0, PT, R2, R0, PT ;  /* 0x000000000200720c */ /* 0x000fda0003f06270 */
[----:B-1----:R-:W-:Y:S05]  /*0170*/  @!P0 BRA `(.L_x_12) ;  /* 0x0000000400b08947 */ /* 0x002fea0003800000 */
[----:B------:R-:W-:Y:S01]  /*0180*/  IMAD.MOV.U32 R5, RZ, RZ, R0 ;  /* 0x000000ffff057224 */ /* 0x000fe200078e0000 */
[----:B------:R-:W-:Y:S01]  /*0190*/  BSSY.RECONVERGENT B1, `(.L_x_13) ;  /* 0x000002f000017945 */ /* 0x000fe20003800200 */
[----:B------:R-:W-:Y:S02]  /*01a0*/  PRMT R30, RZ, 0x7610, R30 ;  /* 0x00007610ff1e7816 */ /* 0x000fe4000000001e */
[----:B------:R-:W-:-:S04]  /*01b0*/  IMAD.IADD R2, R2, 0x1, -R5 ;  /* 0x0000000102027824 */ /* 0x000fc800078e0a05 */
[C---:B------:R-:W-:Y:S01]  /*01c0*/  VIADD R7, R2.reuse, 0x1 ;  /* 0x0000000102077836 */ /* 0x040fe20000000000 */
[----:B------:R-:W-:-:S04]  /*01d0*/  ISETP.GE.U32.AND P1, PT, R2, 0xf, PT ;  /* 0x0000000f0200780c */ /* 0x000fc80003f26070 */
[----:B------:R-:W-:-:S04]  /*01e0*/  LOP3.LUT R13, R7, 0xf, RZ, 0xc0, !PT ;  /* 0x0000000f070d7812 */ /* 0x000fc800078ec0ff */
[----:B------:R-:W-:-:S05]  /*01f0*/  ISETP.NE.AND P0, PT, R13, RZ, PT ;  /* 0x000000ff0d00720c */ /* 0x000fca0003f05270 */
[----:B------:R-:W-:Y:S08]  /*0200*/  @!P1 BRA `(.L_x_14) ;  /* 0x00000000009c9947 */ /* 0x000ff00003800000 */
[----:B------:R-:W-:Y:S01]  /*0210*/  LOP3.LUT R11, R7, 0xfffffff0, RZ, 0xc0, !PT ;  /* 0xfffffff0070b7812 */ /* 0x000fe200078ec0ff */
[----:B------:R-:W-:Y:S01]  /*0220*/  IMAD R9, R3, UR8, R5 ;  /* 0x0000000803097c24 */ /* 0x000fe2000f8e0205 */
[----:B------:R-:W-:-:S03]  /*0230*/  PRMT R30, RZ, 0x7610, R30 ;  /* 0x00007610ff1e7816 */ /* 0x000fc6000000001e */
[----:B------:R-:W-:-:S07]  /*0240*/  IMAD.MOV R11, RZ, RZ, -R11 ;  /* 0x000000ffff0b7224 */ /* 0x000fce00078e0a0b */
.L_x_15:
[----:B------:R-:W0:Y:S01]  /*0250*/  LDC.64 R34, c[0x0][0x380] ;  /* 0x0000e000ff227b82 */ /* 0x000e220000000a00 */
[----:B------:R-:W-:Y:S02]  /*0260*/  SHF.R.S32.HI R0, RZ, 0x1f, R9 ;  /* 0x0000001fff007819 */ /* 0x000fe40000011409 */
[----:B0-----:R-:W-:-:S04]  /*0270*/  IADD3 R34, P1, P2, R9, 0x7, R34 ;  /* 0x0000000709227810 */ /* 0x001fc80007a3e022 */
[----:B------:R-:W-:-:S05]  /*0280*/  IADD3.X R35, PT, PT, R0, R35, RZ, P1, P2 ;  /* 0x0000002300237210 */ /* 0x000fca0000fe44ff */
[----:B------:R-:W2:Y:S04]  /*0290*/  LDG.E.U8.CONSTANT R32, desc[UR6][R34.64+-0x7] ;  /* 0xfffff90622207981 */ /* 0x000ea8000c1e9100 */
[----:B------:R-:W2:Y:S04]  /*02a0*/  LDG.E.U8.CONSTANT R28, desc[UR6][R34.64+-0x6] ;  /* 0xfffffa06221c7981 */ /* 0x000ea8000c1e9100 */
[----:B------:R-:W3:Y:S04]  /*02b0*/  LDG.E.U8.CONSTANT R0, desc[UR6][R34.64+-0x5] ;  /* 0xfffffb0622007981 */ /* 0x000ee8000c1e9100 */
[----:B------:R-:W3:Y:S04]  /*02c0*/  LDG.E.U8.CONSTANT R2, desc[UR6][R34.64+-0x4] ;  /* 0xfffffc0622027981 */ /* 0x000ee8000c1e9100 */
[----:B------:R-:W4:Y:S04]  /*02d0*/  LDG.E.U8.CONSTANT R4, desc[UR6][R34.64+-0x3] ;  /* 0xfffffd0622047981 */ /* 0x000f28000c1e9100 */
[----:B------:R-:W4:Y:S04]  /*02e0*/  LDG.E.U8.CONSTANT R6, desc[UR6][R34.64+-0x2] ;  /* 0xfffffe0622067981 */ /* 0x000f28000c1e9100 */
[----:B------:R-:W5:Y:S04]  /*02f0*/  LDG.E.U8.CONSTANT R8, desc[UR6][R34.64+-0x1] ;  /* 0xffffff0622087981 */ /* 0x000f68000c1e9100 */
        /* <DEDUP_REMOVED lines=8> */
[----:B------:R-:W5:Y:S01]  /*0380*/  LDG.E.U8.CONSTANT R26, desc[UR6][R34.64+0x8] ;  /* 0x00000806221a7981 */ /* 0x000f62000c1e9100 */
[----:B------:R-:W-:Y:S01]  /*0390*/  LOP3.LUT R30, R30, 0xff, RZ, 0xc0, !PT ;  /* 0x000000ff1e1e7812 */ /* 0x000fe200078ec0ff */
[----:B------:R-:W-:-:S02]  /*03a0*/  VIADD R11, R11, 0x10 ;  /* 0x000000100b0b7836 */ /* 0x000fc40000000000 */
[----:B------:R-:W-:Y:S02]  /*03b0*/  VIADD R5, R5, 0x10 ;  /* 0x0000001005057836 */ /* 0x000fe40000000000 */
[----:B------:R-:W-:Y:S01]  /*03c0*/  VIADD R9, R9, 0x10 ;  /* 0x0000001009097836 */ /* 0x000fe20000000000 */
[----:B------:R-:W-:Y:S02]  /*03d0*/  ISETP.NE.AND P1, PT, R11, RZ, PT ;  /* 0x000000ff0b00720c */ /* 0x000fe40003f25270 */
[----:B--2---:R-:W-:-:S04]  /*03e0*/  VIMNMX3.U16x2 R28, R32, R30, R28, !PT ;  /* 0x0000001e201c720f */ /* 0x004fc8000780021c */
[----:B---3--:R-:W-:-:S04]  /*03f0*/  VIMNMX3.U16x2 R2, R0, R28, R2, !PT ;  /* 0x0000001c0002720f */ /* 0x008fc80007800202 */
[----:B----4-:R-:W-:-:S04]  /*0400*/  VIMNMX3.U16x2 R4, R4, R2, R6, !PT ;  /* 0x000000020404720f */ /* 0x010fc80007800206 */
[----:B-----5:R-:W-:-:S04]  /*0410*/  VIMNMX3.U16x2 R6, R8, R4, R10, !PT ;  /* 0x000000040806720f */ /* 0x020fc8000780020a */
[----:B------:R-:W-:-:S04]  /*0420*/  VIMNMX3.U16x2 R8, R12, R6, R14, !PT ;  /* 0x000000060c08720f */ /* 0x000fc8000780020e */
[----:B------:R-:W-:-:S04]  /*0430*/  VIMNMX3.U16x2 R10, R16, R8, R18, !PT ;  /* 0x00000008100a720f */ /* 0x000fc80007800212 */
[----:B------:R-:W-:-:S04]  /*0440*/  VIMNMX3.U16x2 R12, R20, R10, R22, !PT ;  /* 0x0000000a140c720f */ /* 0x000fc80007800216 */
[----:B------:R-:W-:-:S04]  /*0450*/  VIMNMX3.U16x2 R12, R24, R12, R26, !PT ;  /* 0x0000000c180c720f */ /* 0x000fc8000780021a */
[----:B------:R-:W-:Y:S01]  /*0460*/  PRMT R30, R12, 0x7610, R30 ;  /* 0x000076100c1e7816 */ /* 0x000fe2000000001e */
[----:B------:R-:W-:Y:S06]  /*0470*/  @P1 BRA `(.L_x_15) ;  /* 0xfffffffc00741947 */ /* 0x000fec000383ffff */
.L_x_14:
[----:B------:R-:W-:Y:S05]  /*0480*/  BSYNC.RECONVERGENT B1 ;  /* 0x0000000000017941 */ /* 0x000fea0003800200 */
.L_x_13:
[----:B------:R-:W-:Y:S05]  /*0490*/  @!P0 BRA `(.L_x_12) ;  /* 0x0000000000e88947 */ /* 0x000fea0003800000 */
[----:B------:R-:W-:Y:S01]  /*04a0*/  ISETP.GE.U32.AND P0, PT, R13, 0x8, PT ;  /* 0x000000080d00780c */ /* 0x000fe20003f06070 */
[----:B------:R-:W-:Y:S01]  /*04b0*/  BSSY.RECONVERGENT B1, `(.L_x_16) ;  /* 0x0000017000017945 */ /* 0x000fe20003800200 */
[----:B------:R-:W-:-:S04]  /*04c0*/  LOP3.LUT R9, R7, 0x7, RZ, 0xc0, !PT ;  /* 0x0000000707097812 */ /* 0x000fc800078ec0ff */
[----:B------:R-:W-:-:S07]  /*04d0*/  ISETP.NE.AND P1, PT, R9, RZ, PT ;  /* 0x000000ff0900720c */ /* 0x000fce0003f25270 */
[----:B------:R-:W-:Y:S06]  /*04e0*/  @!P0 BRA `(.L_x_17) ;  /* 0x00000000004c8947 */ /* 0x000fec0003800000 */
[----:B------:R-:W0:Y:S01]  /*04f0*/  LDCU.64 UR4, c[0x0][0x380] ;  /* 0x00007000ff0477ac */ /* 0x000e220008000a00 */
[----:B------:R-:W-:-:S05]  /*0500*/  IMAD R0, R3, UR8, R5 ;  /* 0x0000000803007c24 */ /* 0x000fca000f8e0205 */
[----:B0-----:R-:W-:-:S04]  /*0510*/  IADD3 R16, P0, PT, R0, UR4, RZ ;  /* 0x0000000400107c10 */ /* 0x001fc8000ff1e0ff */
[----:B------:R-:W-:-:S05]  /*0520*/  LEA.HI.X.SX32 R17, R0, UR5, 0x1, P0 ;  /* 0x0000000500117c11 */ /* 0x000fca00080f0eff */
[----:B------:R-:W2:Y:S04]  /*0530*/  LDG.E.U8.CONSTANT R0, desc[UR6][R16.64] ;  /* 0x0000000610007981 */ /* 0x000ea8000c1e9100 */
[----:B------:R-:W2:Y:S04]  /*0540*/  LDG.E.U8.CONSTANT R2, desc[UR6][R16.64+0x1] ;  /* 0x0000010610027981 */ /* 0x000ea8000c1e9100 */
[----:B------:R-:W3:Y:S04]  /*0550*/  LDG.E.U8.CONSTANT R4, desc[UR6][R16.64+0x2] ;  /* 0x0000020610047981 */ /* 0x000ee8000c1e9100 */
[----:B------:R-:W3:Y:S04]  /*0560*/  LDG.E.U8.CONSTANT R6, desc[UR6][R16.64+0x3] ;  /* 0x0000030610067981 */ /* 0x000ee8000c1e9100 */
[----:B------:R-:W4:Y:S04]  /*0570*/  LDG.E.U8.CONSTANT R8, desc[UR6][R16.64+0x4] ;  /* 0x0000040610087981 */ /* 0x000f28000c1e9100 */
[----:B------:R-:W4:Y:S04]  /*0580*/  LDG.E.U8.CONSTANT R10, desc[UR6][R16.64+0x5] ;  /* 0x00000506100a7981 */ /* 0x000f28000c1e9100 */
[----:B------:R-:W5:Y:S04]  /*0590*/  LDG.E.U8.CONSTANT R12, desc[UR6][R16.64+0x6] ;  /* 0x00000606100c7981 */ /* 0x000f68000c1e9100 */
        /* <DEDUP_REMOVED lines=8> */
.L_x_17:
[----:B------:R-:W-:Y:S05]  /*0620*/  BSYNC.RECONVERGENT B1 ;  /* 0x0000000000017941 */ /* 0x000fea0003800200 */
.L_x_16:
        /* <DEDUP_REMOVED lines=13> */
[----:B------:R-:W3:Y:S01]  /*0700*/  LDG.E.U8.CONSTANT R10, desc[UR6][R6.64+0x3] ;  /* 0x00000306060a7981 */ /* 0x000ee2000c1e9100 */
[----:B------:R-:W-:Y:S01]  /*0710*/  LOP3.LUT R30, R30, 0xff, RZ, 0xc0, !PT ;  /* 0x000000ff1e1e7812 */ /* 0x000fe200078ec0ff */
[----:B------:R-:W-:-:S03]  /*0720*/  VIADD R5, R5, 0x4 ;  /* 0x0000000405057836 */ /* 0x000fc60000000000 */
[----:B--2---:R-:W-:-:S04]  /*0730*/  VIMNMX3.U16x2 R0, R0, R30, R4, !PT ;  /* 0x0000001e0000720f */ /* 0x004fc80007800204 */
[----:B---3--:R-:W-:-:S04]  /*0740*/  VIMNMX3.U16x2 R0, R8, R0, R10, !PT ;  /* 0x000000000800720f */ /* 0x008fc8000780020a */
[----:B------:R-:W-:-:S07]  /*0750*/  PRMT R30, R0, 0x7610, R30 ;  /* 0x00007610001e7816 */ /* 0x000fce000000001e */
.L_x_19:
[----:B------:R-:W-:Y:S05]  /*0760*/  BSYNC.RECONVERGENT B1 ;  /* 0x0000000000017941 */ /* 0x000fea0003800200 */
.L_x_18:
[----:B------:R-:W-:Y:S05]  /*0770*/  @!P1 BRA `(.L_x_12) ;  /* 0x0000000000309947 */ /* 0x000fea0003800000 */
[----:B------:R-:W-:Y:S02]  /*0780*/  IMAD R0, R3, UR8, R5 ;  /* 0x0000000803007c24 */ /* 0x000fe4000f8e0205 */
[----:B------:R-:W-:-:S07]  /*0790*/  IMAD.MOV R2, RZ, RZ, -R2 ;  /* 0x000000ffff027224 */ /* 0x000fce00078e0a02 */
.L_x_20:
[----:B------:R-:W0:Y:S02]  /*07a0*/  LDCU.64 UR4, c[0x0][0x380] ;  /* 0x00007000ff0477ac */ /* 0x000e240008000a00 */
[----:B0-----:R-:W-:-:S04]  /*07b0*/  IADD3 R4, P0, PT, R0, UR4, RZ ;  /* 0x0000000400047c10 */ /* 0x001fc8000ff1e0ff */
[----:B------:R-:W-:-:S05]  /*07c0*/  LEA.HI.X.SX32 R5, R0, UR5, 0x1, P0 ;  /* 0x0000000500057c11 */ /* 0x000fca00080f0eff */
[----:B------:R-:W2:Y:S01]  /*07d0*/  LDG.E.U8.CONSTANT R4, desc[UR6][R4.64] ;  /* 0x0000000604047981 */ /* 0x000ea2000c1e9100 */
[----:B------:R-:W-:Y:S01]  /*07e0*/  VIADD R2, R2, 0x1 ;  /* 0x0000000102027836 */ /* 0x000fe20000000000 */
[----:B------:R-:W-:Y:S01]  /*07f0*/  LOP3.LUT R30, R30, 0xff, RZ, 0xc0, !PT ;  /* 0x000000ff1e1e7812 */ /* 0x000fe200078ec0ff */
[----:B------:R-:W-:-:S03]  /*0800*/  VIADD R0, R0, 0x1 ;  /* 0x0000000100007836 */ /* 0x000fc60000000000 */
[----:B------:R-:W-:Y:S02]  /*0810*/  ISETP.NE.AND P0, PT, R2, RZ, PT ;  /* 0x000000ff0200720c */ /* 0x000fe40003f05270 */
[----:B--2---:R-:W-:-:S11]  /*0820*/  VIMNMX.U16x2 R30, PT, PT, R4, R30, !PT ;  /* 0x0000001e041e7248 */ /* 0x004fd60007fe0200 */
[----:B------:R-:W-:Y:S05]  /*0830*/  @P0 BRA `(.L_x_20) ;  /* 0xfffffffc00d80947 */ /* 0x000fea000383ffff */
.L_x_12:
[----:B------:R-:W-:Y:S05]  /*0840*/  BSYNC.RECONVERGENT B0 ;  /* 0x0000000000007941 */ /* 0x000fea0003800200 */
.L_x_11:
[----:B------:R-:W0:Y:S01]  /*0850*/  LDCU.64 UR4, c[0x0][0x388] ;  /* 0x00007100ff0477ac */ /* 0x000e220008000a00 */
[----:B------:R-:W-:-:S05]  /*0860*/  IMAD R3, R3, UR8, R36 ;  /* 0x0000000803037c24 */ /* 0x000fca000f8e0224 */
[----:B0-----:R-:W-:-:S04]  /*0870*/  IADD3 R2, P0, PT, R3, UR4, RZ ;  /* 0x0000000403027c10 */ /* 0x001fc8000ff1e0ff */
[----:B------:R-:W-:-:S05]  /*0880*/  LEA.HI.X.SX32 R3, R3, UR5, 0x1, P0 ;  /* 0x0000000503037c11 */ /* 0x000fca00080f0eff */
[----:B------:R-:W-:Y:S01]  /*0890*/  STG.E.U8 desc[UR6][R2.64], R30 ;  /* 0x0000001e02007986 */ /* 0x000fe2000c101106 */
[----:B------:R-:W-:Y:S05]  /*08a0*/  EXIT ;  /* 0x000000000000794d */ /* 0x000fea0003800000 */
.L_x_21:
        /* <DEDUP_REMOVED lines=13> */
.L_x_52:


//--------------------- .text.adaptive_threshold_mean --------------------------
	.section	.text.adaptive_threshold_mean,"ax",@progbits
	.align	128
        .global         adaptive_threshold_mean
        .type           adaptive_threshold_mean,@function
        .size           adaptive_threshold_mean,(.L_x_50 - adaptive_threshold_mean)
        .other          adaptive_threshold_mean,@"STO_CUDA_ENTRY STV_DEFAULT"
adaptive_threshold_mean:
.text.adaptive_threshold_mean:
        /* <DEDUP_REMOVED lines=14> */
[----:B------:R-:W-:Y:S02]  /*00e0*/  UIADD3 UR4, UPT, UPT, UR9, -0x1, URZ ;  /* 0xffffffff09047890 */ /* 0x000fe4000fffe0ff */
[----:B------:R-:W-:Y:S01]  /*00f0*/  UIADD3 UR5, UPT, UPT, UR8, -0x1, URZ ;  /* 0xffffffff08057890 */ /* 0x000fe2000fffe0ff */
[----:B------:R-:W1:Y:S04]  /*0100*/  LDCU.64 UR6, c[0x0][0x358] ;  /* 0x00006b00ff0677ac */ /* 0x000e680008000a00 */
[----:B------:R-:W2:Y:S01]  /*0110*/  LDC.64 R8, c[0x0][0x388] ;  /* 0x0000e200ff087b82 */ /* 0x000ea20000000a00 */
[----:B0-----:R-:W-:-:S04]  /*0120*/  LEA.HI R0, R0, R0, RZ, 0x1 ;  /* 0x0000000000007211 */ /* 0x001fc800078f08ff */
[----:B------:R-:W-:-:S05]  /*0130*/  SHF.R.S32.HI R4, RZ, 0x1, R0 ;  /* 0x00000001ff047819 */ /* 0x000fca0000011400 */
[--C-:B------:R-:W-:Y:S02]  /*0140*/  IMAD.IADD R3, R5, 0x1, -R4.reuse ;  /* 0x0000000105037824 */ /* 0x100fe400078e0a04 */
[----:B------:R-:W-:-:S03]  /*0150*/  IMAD.IADD R12, R2, 0x1, -R4 ;  /* 0x00000001020c7824 */ /* 0x000fc600078e0a04 */
[C---:B------:R-:W-:Y:S02]  /*0160*/  ISETP.GE.AND P2, PT, R3.reuse, 0x1, PT ;  /* 0x000000010300780c */ /* 0x040fe40003f46270 */
[----:B------:R-:W-:Y:S02]  /*0170*/  VIMNMX R0, PT, PT, R3, R12, PT ;  /* 0x0000000c03007248 */ /* 0x000fe40003fe0100 */
[----:B------:R-:W-:Y:S02]  /*0180*/  ISETP.GE.AND P1, PT, R12, 0x1, PT ;  /* 0x000000010c00780c */ /* 0x000fe40003f26270 */
[----:B------:R-:W-:Y:S02]  /*0190*/  ISETP.GE.AND P0, PT, R0, 0x1, PT ;  /* 0x000000010000780c */ /* 0x000fe40003f06270 */
[----:B------:R-:W-:Y:S02]  /*01a0*/  VIADDMNMX R0, R4, R2, UR4, PT ;  /* 0x0000000404007e46 */ /* 0x000fe4000b800102 */
[----:B------:R-:W-:-:S02]  /*01b0*/  VIMNMX R13, PT, PT, RZ, R12, !PT ;  /* 0x0000000cff0d7248 */ /* 0x000fc40007fe0100 */
[----:B------:R-:W-:Y:S01]  /*01c0*/  VIMNMX R3, PT, PT, RZ, R3, !PT ;  /* 0x00000003ff037248 */ /* 0x000fe20007fe0100 */
[----:B------:R-:W0:Y:S01]  /*01d0*/  @P2 LDC.64 R10, c[0x0][0x388] ;  /* 0x0000e200ff0a2b82 */ /* 0x000e220000000a00 */
[----:B------:R-:W-:Y:S01]  /*01e0*/  IMAD R14, R0, UR8, RZ ;  /* 0x00000008000e7c24 */ /* 0x000fe2000f8e02ff */
[----:B------:R-:W-:Y:S02]  /*01f0*/  VIADDMNMX R4, R4, R5, UR5, PT ;  /* 0x0000000504047e46 */ /* 0x000fe4000b800105 */
[----:B------:R-:W-:Y:S02]  /*0200*/  @P1 VIADD R17, R13, 0xffffffff ;  /* 0xffffffff0d111836 */ /* 0x000fe40000000000 */
[----:B------:R-:W-:Y:S01]  /*0210*/  @P2 IADD3 R18, P3, PT, R3, R14, RZ ;  /* 0x0000000e03122210 */ /* 0x000fe20007f7e0ff */
[----:B------:R-:W-:Y:S01]  /*0220*/  @P0 VIADD R12, R13, 0xffffffff ;  /* 0xffffffff0d0c0836 */ /* 0x000fe20000000000 */
[----:B------:R-:W3:Y:S01]  /*0230*/  @P0 LDC.64 R6, c[0x0][0x388] ;  /* 0x0000e200ff060b82 */ /* 0x000ee20000000a00 */
[----:B------:R-:W-:Y:S01]  /*0240*/  IMAD.IADD R15, R4, 0x1, R14 ;  /* 0x00000001040f7824 */ /* 0x000fe200078e020e */
[----:B------:R-:W-:Y:S01]  /*0250*/  @P2 LEA.HI.X.SX32 R19, R14, RZ, 0x1, P3 ;  /* 0x000000ff0e132211 */ /* 0x000fe200018f0eff */
[----:B------:R-:W-:-:S02]  /*0260*/  @P0 IMAD R12, R12, UR8, RZ ;  /* 0x000000080c0c0c24 */ /* 0x000fc4000f8e02ff */
[----:B--2---:R-:W-:-:S03]  /*0270*/  IMAD.WIDE R14, R15, 0x4, R8 ;  /* 0x000000040f0e7825 */ /* 0x004fc600078e0208 */
[----:B------:R-:W-:Y:S01]  /*0280*/  @P0 IADD3 R16, P4, PT, R3, R12, RZ ;  /* 0x0000000c03100210 */ /* 0x000fe20007f9e0ff */
[----:B------:R-:W-:Y:S02]  /*0290*/  @P1 IMAD R17, R17, UR8, R4 ;  /* 0x0000000811111c24 */ /* 0x000fe4000f8e0204 */
[----:B-1----:R-:W2:Y:S01]  /*02a0*/  LDG.E.CONSTANT R14, desc[UR6][R14.64] ;  /* 0x000000060e0e7981 */ /* 0x002ea2000c1e9900 */
[----:B0-----:R-:W-:Y:S01]  /*02b0*/  @P2 LEA R10, P3, R18, R10, 0x2 ;  /* 0x0000000a120a2211 */ /* 0x001fe200078610ff */
[----:B------:R-:W-:-:S03]  /*02c0*/  @P1 IMAD.WIDE R8, R17, 0x4, R8 ;  /* 0x0000000411081825 */ /* 0x000fc600078e0208 */
[----:B------:R-:W-:Y:S02]  /*02d0*/  @P2 LEA.HI.X R11, R18, R11, R19, 0x2, P3 ;  /* 0x0000000b120b2211 */ /* 0x000fe400018f1413 */
[----:B------:R-:W-:Y:S01]  /*02e0*/  @P0 LEA.HI.X.SX32 R12, R12, RZ, 0x1, P4 ;  /* 0x000000ff0c0c0211 */ /* 0x000fe200020f0eff */
[----:B------:R-:W4:Y:S01]  /*02f0*/  @P1 LDG.E.CONSTANT R8, desc[UR6][R8.64] ;  /* 0x0000000608081981 */ /* 0x000f22000c1e9900 */
[----:B---3--:R-:W-:-:S03]  /*0300*/  @P0 LEA R6, P3, R16, R6, 0x2 ;  /* 0x0000000610060211 */ /* 0x008fc600078610ff */
[----:B------:R-:W3:Y:S01]  /*0310*/  @P2 LDG.E.CONSTANT R10, desc[UR6][R10.64+-0x4] ;  /* 0xfffffc060a0a2981 */ /* 0x000ee2000c1e9900 */
[----:B------:R-:W-:-:S05]  /*0320*/  @P0 LEA.HI.X R7, R16, R7, R12, 0x2, P3 ;  /* 0x0000000710070211 */ /* 0x000fca00018f140c */
[----:B------:R-:W5:Y:S01]  /*0330*/  @P0 LDG.E.CONSTANT R6, desc[UR6][R6.64+-0x4] ;  /* 0xfffffc0606060981 */ /* 0x000f62000c1e9900 */
[----:B------:R-:W-:Y:S02]  /*0340*/  IMAD.IADD R0, R0, 0x1, -R13 ;  /* 0x0000000100007824 */ /* 0x000fe400078e0a0d */
[----:B------:R-:W-:-:S04]  /*0350*/  IMAD.IADD R3, R4, 0x1, -R3 ;  /* 0x0000000104037824 */ /* 0x000fc800078e0a03 */
[----:B------:R-:W-:-:S05]  /*0360*/  IMAD R0, R3, R0, R0 ;  /* 0x0000000003007224 */ /* 0x000fca00078e0200 */
[----:B------:R-:W-:-:S04]  /*0370*/  IADD3 R0, PT, PT, R3, 0x1, R0 ;  /* 0x0000000103007810 */ /* 0x000fc80007ffe000 */
[----:B------:R-:W-:-:S04]  /*0380*/  I2FP.F32.S32 R12, R0 ;  /* 0x00000000000c7245 */ /* 0x000fc80000201400 */
[----:B------:R-:W0:Y:S01]  /*0390*/  MUFU.RCP R13, R12 ;  /* 0x0000000c000d7308 */ /* 0x000e220000001000 */
[----:B------:R-:W-:Y:S01]  /*03a0*/  BSSY.RECONVERGENT B0, `(.L_x_22) ;  /* 0x0000011000007945 */ /* 0x000fe20003800200 */
[----:B--2---:R-:W-:Y:S02]  /*03b0*/  I2FP.F32.U32 R3, R14 ;  /* 0x0000000e00037245 */ /* 0x004fe40000201000 */
[----:B----4-:R-:W-:Y:S02]  /*03c0*/  @P1 I2FP.F32.U32 R0, R8 ;  /* 0x0000000800001245 */ /* 0x010fe40000201000 */
[----:B---3--:R-:W-:-:S05]  /*03d0*/  @P2 I2FP.F32.U32 R10, R10 ;  /* 0x0000000a000a2245 */ /* 0x008fca0000201000 */
[----:B------:R-:W-:Y:S01]  /*03e0*/  @P2 FADD R3, R3, -R10 ;  /* 0x8000000a03032221 */ /* 0x000fe20000000000 */
[----:B-----5:R-:W-:-:S03]  /*03f0*/  @P0 I2FP.F32.U32 R6, R6 ;  /* 0x0000000600060245 */ /* 0x020fc60000201000 */
[----:B------:R-:W-:-:S04]  /*0400*/  @P1 FADD R3, R3, -R0 ;  /* 0x8000000003031221 */ /* 0x000fc80000000000 */
[----:B------:R-:W-:Y:S01]  /*0410*/  @P0 FADD R3, R3, R6 ;  /* 0x0000000603030221 */ /* 0x000fe20000000000 */
[----:B0-----:R-:W-:-:S03]  /*0420*/  FFMA R0, -R12, R13, 1 ;  /* 0x3f8000000c007423 */ /* 0x001fc6000000010d */
[----:B------:R-:W0:Y:S01]  /*0430*/  FCHK P0, R3, R12 ;  /* 0x0000000c03007302 */ /* 0x000e220000000000 */
[----:B------:R-:W-:-:S04]  /*0440*/  FFMA R0, R13, R0, R13 ;  /* 0x000000000d007223 */ /* 0x000fc8000000000d */
[----:B------:R-:W-:-:S04]  /*0450*/  FFMA R7, R0, R3, RZ ;  /* 0x0000000300077223 */ /* 0x000fc800000000ff */
[----:B------:R-:W-:-:S04]  /*0460*/  FFMA R4, -R12, R7, R3 ;  /* 0x000000070c047223 */ /* 0x000fc80000000103 */
[----:B------:R-:W-:Y:S01]  /*0470*/  FFMA R0, R0, R4, R7 ;  /* 0x0000000400007223 */ /* 0x000fe20000000007 */
[----:B0-----:R-:W-:Y:S06]  /*0480*/  @!P0 BRA `(.L_x_23) ;  /* 0x0000000000088947 */ /* 0x001fec0003800000 */
[----:B------:R-:W-:-:S07]  /*0490*/  MOV R4, 0x4b0 ;  /* 0x000004b000047802 */ /* 0x000fce0000000f00 */
[----:B------:R-:W-:Y:S05]  /*04a0*/  CALL.REL.NOINC `($__internal_0_$__cuda_sm3x_div_rn_noftz_f32_slowpath) ;  /* 0x0000000000487944 */ /* 0x000fea0003c00000 */
.L_x_23:
[----:B------:R-:W-:Y:S05]  /*04b0*/  BSYNC.RECONVERGENT B0 ;  /* 0x0000000000007941 */ /* 0x000fea0003800200 */
.L_x_22:
[----:B------:R-:W0:Y:S01]  /*04c0*/  LDCU UR8, c[0x0][0x398] ;  /* 0x00007300ff0877ac */ /* 0x000e220008000800 */
[----:B------:R-:W1:Y:S01]  /*04d0*/  LDCU.64 UR4, c[0x0][0x380] ;  /* 0x00007000ff0477ac */ /* 0x000e620008000a00 */
[----:B0-----:R-:W-:Y:S01]  /*04e0*/  IMAD R5, R2, UR8, R5 ;  /* 0x0000000802057c24 */ /* 0x001fe2000f8e0205 */
[----:B------:R-:W0:Y:S04]  /*04f0*/  LDCU.64 UR8, c[0x0][0x390] ;  /* 0x00007200ff0877ac */ /* 0x000e280008000a00 */
[----:B------:R-:W-:Y:S02]  /*0500*/  SHF.R.S32.HI R6, RZ, 0x1f, R5 ;  /* 0x0000001fff067819 */ /* 0x000fe40000011405 */
[----:B-1----:R-:W-:Y:S01]  /*0510*/  IADD3 R2, P0, PT, R5, UR4, RZ ;  /* 0x0000000405027c10 */ /* 0x002fe2000ff1e0ff */
[----:B------:R-:W1:Y:S03]  /*0520*/  LDCU UR4, c[0x0][0x3a4] ;  /* 0x00007480ff0477ac */ /* 0x000e660008000800 */
[----:B------:R-:W-:-:S05]  /*0530*/  IADD3.X R3, PT, PT, R6, UR5, RZ, P0, !PT ;  /* 0x0000000506037c10 */ /* 0x000fca00087fe4ff */
[----:B------:R-:W2:Y:S01]  /*0540*/  LDG.E.U8.CONSTANT R2, desc[UR6][R2.64] ;  /* 0x0000000602027981 */ /* 0x000ea2000c1e9100 */
[----:B0-----:R-:W-:-:S04]  /*0550*/  IADD3 R4, P1, PT, R5, UR8, RZ ;  /* 0x0000000805047c10 */ /* 0x001fc8000ff3e0ff */
[----:B------:R-:W-:Y:S01]  /*0560*/  IADD3.X R5, PT, PT, R6, UR9, RZ, P1, !PT ;  /* 0x0000000906057c10 */ /* 0x000fe20008ffe4ff */
[----:B-1----:R-:W-:Y:S01]  /*0570*/  FADD R0, R0, -UR4 ;  /* 0x8000000400007e21 */ /* 0x002fe20008000000 */
[----:B--2---:R-:W-:-:S04]  /*0580*/  I2FP.F32.U32 R7, R2 ;  /* 0x0000000200077245 */ /* 0x004fc80000201000 */
[----:B------:R-:W-:-:S04]  /*0590*/  FSETP.GE.AND P0, PT, R0, R7, PT ;  /* 0x000000070000720b */ /* 0x000fc80003f06000 */
[----:B------:R-:W-:-:S05]  /*05a0*/  SEL R7, RZ, 0xffffffff, !P0 ;  /* 0xffffffffff077807 */ /* 0x000fca0004000000 */
[----:B------:R-:W-:Y:S01]  /*05b0*/  STG.E.U8 desc[UR6][R4.64], R7 ;  /* 0x0000000704007986 */ /* 0x000fe2000c101106 */
[----:B------:R-:W-:Y:S05]  /*05c0*/  EXIT ;  /* 0x000000000000794d */ /* 0x000fea0003800000 */
        .weak           $__internal_0_$__cuda_sm3x_div_rn_noftz_f32_slowpath
        .type           $__internal_0_$__cuda_sm3x_div_rn_noftz_f32_slowpath,@function
        .size           $__internal_0_$__cuda_sm3x_div_rn_noftz_f32_slowpath,(.L_x_50 - $__internal_0_$__cuda_sm3x_div_rn_noftz_f32_slowpath)
$__internal_0_$__cuda_sm3x_div_rn_noftz_f32_slowpath:
[----:B------:R-:W-:Y:S01]  /*05d0*/  SHF.R.U32.HI R6, RZ, 0x17, R12 ;  /* 0x00000017ff067819 */ /* 0x000fe2000001160c */
[----:B------:R-:W-:Y:S01]  /*05e0*/  BSSY.RECONVERGENT B1, `(.L_x_24) ;  /* 0x0000063000017945 */ /* 0x000fe20003800200 */
[----:B------:R-:W-:Y:S02]  /*05f0*/  SHF.R.U32.HI R0, RZ, 0x17, R3 ;  /* 0x00000017ff007819 */ /* 0x000fe40000011603 */
[----:B------:R-:W-:Y:S02]  /*0600*/  LOP3.LUT R6, R6, 0xff, RZ, 0xc0, !PT ;  /* 0x000000ff06067812 */ /* 0x000fe400078ec0ff */
[----:B------:R-:W-:-:S03]  /*0610*/  LOP3.LUT R8, R0, 0xff, RZ, 0xc0, !PT ;  /* 0x000000ff00087812 */ /* 0x000fc600078ec0ff */
[----:B------:R-:W-:Y:S02]  /*0620*/  VIADD R9, R6, 0xffffffff ;  /* 0xffffffff06097836 */ /* 0x000fe40000000000 */
[----:B------:R-:W-:-:S03]  /*0630*/  VIADD R10, R8, 0xffffffff ;  /* 0xffffffff080a7836 */ /* 0x000fc60000000000 */
[----:B------:R-:W-:-:S04]  /*0640*/  ISETP.GT.U32.AND P0, PT, R9, 0xfd, PT ;  /* 0x000000fd0900780c */ /* 0x000fc80003f04070 */
[----:B------:R-:W-:-:S13]  /*0650*/  ISETP.GT.U32.OR P0, PT, R10, 0xfd, P0 ;  /* 0x000000fd0a00780c */ /* 0x000fda0000704470 */
[----:B------:R-:W-:Y:S01]  /*0660*/  @!P0 IMAD.MOV.U32 R7, RZ, RZ, RZ ;  /* 0x000000ffff078224 */ /* 0x000fe200078e00ff */
[----:B------:R-:W-:Y:S06]  /*0670*/  @!P0 BRA `(.L_x_25) ;  /* 0x0000000000608947 */ /* 0x000fec0003800000 */
[----:B------:R-:W-:Y:S01]  /*0680*/  FSETP.GTU.FTZ.AND P0, PT, |R3|, +INF , PT ;  /* 0x7f8000000300780b */ /* 0x000fe20003f1c200 */
[----:B------:R-:W-:Y:S01]  /*0690*/  IMAD.MOV.U32 R0, RZ, RZ, R12 ;  /* 0x000000ffff007224 */ /* 0x000fe200078e000c */
[----:B------:R-:W-:-:S04]  /*06a0*/  FSETP.GTU.FTZ.AND P1, PT, |R12|, +INF , PT ;  /* 0x7f8000000c00780b */ /* 0x000fc80003f3c200 */
[----:B------:R-:W-:-:S13]  /*06b0*/  PLOP3.LUT P0, PT, P0, P1, PT, 0xf8, 0x8f ;  /* 0x00000000008f781c */ /* 0x000fda0000703f70 */
[----:B------:R-:W-:Y:S05]  /*06c0*/  @P0 BRA `(.L_x_26) ;  /* 0x00000004004c0947 */ /* 0x000fea0003800000 */
[----:B------:R-:W-:-:S13]  /*06d0*/  LOP3.LUT P0, RZ, R12, 0x7fffffff, R3, 0xc8, !PT ;  /* 0x7fffffff0cff7812 */ /* 0x000fda000780c803 */
[----:B------:R-:W-:Y:S05]  /*06e0*/  @!P0 BRA `(.L_x_27) ;  /* 0x00000004003c8947 */ /* 0x000fea0003800000 */
[C---:B------:R-:W-:Y:S02]  /*06f0*/  FSETP.NEU.FTZ.AND P2, PT, |R3|.reuse, +INF , PT ;  /* 0x7f8000000300780b */ /* 0x040fe40003f5d200 */
[----:B------:R-:W-:Y:S02]  /*0700*/  FSETP.NEU.FTZ.AND P1, PT, |R0|, +INF , PT ;  /* 0x7f8000000000780b */ /* 0x000fe40003f3d200 */
[----:B------:R-:W-:-:S11]  /*0710*/  FSETP.NEU.FTZ.AND P0, PT, |R3|, +INF , PT ;  /* 0x7f8000000300780b */ /* 0x000fd60003f1d200 */
[----:B------:R-:W-:Y:S05]  /*0720*/  @!P1 BRA !P2, `(.L_x_27) ;  /* 0x00000004002c9947 */ /* 0x000fea0005000000 */
[----:B------:R-:W-:-:S04]  /*0730*/  LOP3.LUT P2, RZ, R3, 0x7fffffff, RZ, 0xc0, !PT ;  /* 0x7fffffff03ff7812 */ /* 0x000fc8000784c0ff */
[----:B------:R-:W-:-:S13]  /*0740*/  PLOP3.LUT P1, PT, P1, P2, PT, 0x2f, 0xf2 ;  /* 0x0000000000f2781c */ /* 0x000fda0000f24577 */
[----:B------:R-:W-:Y:S05]  /*0750*/  @P1 BRA `(.L_x_28) ;  /* 0x0000000400181947 */ /* 0x000fea0003800000 */
[----:B------:R-:W-:-:S04]  /*0760*/  LOP3.LUT P1, RZ, R12, 0x7fffffff, RZ, 0xc0, !PT ;  /* 0x7fffffff0cff7812 */ /* 0x000fc8000782c0ff */
[----:B------:R-:W-:-:S13]  /*0770*/  PLOP3.LUT P0, PT, P0, P1, PT, 0x2f, 0xf2 ;  /* 0x0000000000f2781c */ /* 0x000fda0000702577 */
[----:B------:R-:W-:Y:S05]  /*0780*/  @P0 BRA `(.L_x_29) ;  /* 0x0000000400000947 */ /* 0x000fea0003800000 */
[----:B------:R-:W-:Y:S02]  /*0790*/  ISETP.GE.AND P0, PT, R10, RZ, PT ;  /* 0x000000ff0a00720c */ /* 0x000fe40003f06270 */
[----:B------:R-:W-:-:S11]  /*07a0*/  ISETP.GE.AND P1, PT, R9, RZ, PT ;  /* 0x000000ff0900720c */ /* 0x000fd60003f26270 */
[----:B------:R-:W-:Y:S02]  /*07b0*/  @P0 IMAD.MOV.U32 R7, RZ, RZ, RZ ;  /* 0x000000ffff070224 */ /* 0x000fe400078e00ff */
[----:B------:R-:W-:Y:S01]  /*07c0*/  @!P0 FFMA R3, R3, 1.84467440737095516160e+19, RZ ;  /* 0x5f80000003038823 */ /* 0x000fe200000000ff */
[----:B------:R-:W-:Y:S02]  /*07d0*/  @!P0 IMAD.MOV.U32 R7, RZ, RZ, -0x40 ;  /* 0xffffffc0ff078424 */ /* 0x000fe400078e00ff */
[----:B------:R-:W-:Y:S02]  /*07e0*/  @!P1 FFMA R12, R0, 1.84467440737095516160e+19, RZ ;  /* 0x5f800000000c9823 */ /* 0x000fe400000000ff */
[----:B------:R-:W-:-:S07]  /*07f0*/  @!P1 VIADD R7, R7, 0x40 ;  /* 0x0000004007079836 */ /* 0x000fce0000000000 */
.L_x_25:
[----:B------:R-:W-:Y:S01]  /*0800*/  LEA R9, R6, 0xc0800000, 0x17 ;  /* 0xc080000006097811 */ /* 0x000fe200078eb8ff */
[----:B------:R-:W-:Y:S01]  /*0810*/  VIADD R8, R8, 0xffffff81 ;  /* 0xffffff8108087836 */ /* 0x000fe20000000000 */
[----:B------:R-:W-:Y:S03]  /*0820*/  BSSY.RECONVERGENT B2, `(.L_x_30) ;  /* 0x0000035000027945 */ /* 0x000fe60003800200 */
[----:B------:R-:W-:Y:S01]  /*0830*/  IMAD.IADD R9, R12, 0x1, -R9 ;  /* 0x000000010c097824 */ /* 0x000fe200078e0a09 */
[C---:B------:R-:W-:Y:S01]  /*0840*/  IADD3 R6, PT, PT, R8.reuse, 0x7f, -R6 ;  /* 0x0000007f08067810 */ /* 0x040fe20007ffe806 */
[----:B------:R-:W-:Y:S02]  /*0850*/  IMAD R0, R8, -0x800000, R3 ;  /* 0xff80000008007824 */ /* 0x000fe400078e0203 */
[----:B------:R-:W0:Y:S01]  /*0860*/  MUFU.RCP R10, R9 ;  /* 0x00000009000a7308 */ /* 0x000e220000001000 */
[----:B------:R-:W-:Y:S01]  /*0870*/  FADD.FTZ R11, -R9, -RZ ;  /* 0x800000ff090b7221 */ /* 0x000fe20000010100 */
[----:B------:R-:W-:-:S03]  /*0880*/  IMAD.IADD R6, R6, 0x1, R7 ;  /* 0x0000000106067824 */ /* 0x000fc600078e0207 */
[----:B0-----:R-:W-:-:S04]  /*0890*/  FFMA R13, R10, R11, 1 ;  /* 0x3f8000000a0d7423 */ /* 0x001fc8000000000b */
[----:B------:R-:W-:-:S04]  /*08a0*/  FFMA R12, R10, R13, R10 ;  /* 0x0000000d0a0c7223 */ /* 0x000fc8000000000a */
[----:B------:R-:W-:-:S04]  /*08b0*/  FFMA R3, R0, R12, RZ ;  /* 0x0000000c00037223 */ /* 0x000fc800000000ff */
[----:B------:R-:W-:-:S04]  /*08c0*/  FFMA R10, R11, R3, R0 ;  /* 0x000000030b0a7223 */ /* 0x000fc80000000000 */
[----:B------:R-:W-:-:S04]  /*08d0*/  FFMA R13, R12, R10, R3 ;  /* 0x0000000a0c0d7223 */ /* 0x000fc80000000003 */
[----:B------:R-:W-:-:S04]  /*08e0*/  FFMA R10, R11, R13, R0 ;  /* 0x0000000d0b0a7223 */ /* 0x000fc80000000000 */
[----:B------:R-:W-:-:S05]  /*08f0*/  FFMA R0, R12, R10, R13 ;  /* 0x0000000a0c007223 */ /* 0x000fca000000000d */
[----:B------:R-:W-:-:S04]  /*0900*/  SHF.R.U32.HI R3, RZ, 0x17, R0 ;  /* 0x00000017ff037819 */ /* 0x000fc80000011600 */
[----:B------:R-:W-:-:S05]  /*0910*/  LOP3.LUT R3, R3, 0xff, RZ, 0xc0, !PT ;  /* 0x000000ff03037812 */ /* 0x000fca00078ec0ff */
[----:B------:R-:W-:-:S04]  /*0920*/  IMAD.IADD R9, R3, 0x1, R6 ;  /* 0x0000000103097824 */ /* 0x000fc800078e0206 */
[----:B------:R-:W-:-:S05]  /*0930*/  VIADD R3, R9, 0xffffffff ;  /* 0xffffffff09037836 */ /* 0x000fca0000000000 */
[----:B------:R-:W-:-:S13]  /*0940*/  ISETP.GE.U32.AND P0, PT, R3, 0xfe, PT ;  /* 0x000000fe0300780c */ /* 0x000fda0003f06070 */
[----:B------:R-:W-:Y:S05]  /*0950*/  @!P0 BRA `(.L_x_31) ;  /* 0x0000000000808947 */ /* 0x000fea0003800000 */
[----:B------:R-:W-:-:S13]  /*0960*/  ISETP.GT.AND P0, PT, R9, 0xfe, PT ;  /* 0x000000fe0900780c */ /* 0x000fda0003f04270 */
[----:B------:R-:W-:Y:S05]  /*0970*/  @P0 BRA `(.L_x_32) ;  /* 0x00000000006c0947 */ /* 0x000fea0003800000 */
[----:B------:R-:W-:-:S13]  /*0980*/  ISETP.GE.AND P0, PT, R9, 0x1, PT ;  /* 0x000000010900780c */ /* 0x000fda0003f06270 */
[----:B------:R-:W-:Y:S05]  /*0990*/  @P0 BRA `(.L_x_33) ;  /* 0x0000000000740947 */ /* 0x000fea0003800000 */
[----:B------:R-:W-:Y:S02]  /*09a0*/  ISETP.GE.AND P0, PT, R9, -0x18, PT ;  /* 0xffffffe80900780c */ /* 0x000fe40003f06270 */
[----:B------:R-:W-:-:S11]  /*09b0*/  LOP3.LUT R0, R0, 0x80000000, RZ, 0xc0, !PT ;  /* 0x8000000000007812 */ /* 0x000fd600078ec0ff */
[----:B------:R-:W-:Y:S05]  /*09c0*/  @!P0 BRA `(.L_x_33) ;  /* 0x0000000000688947 */ /* 0x000fea0003800000 */
[CCC-:B------:R-:W-:Y:S01]  /*09d0*/  FFMA.RZ R3, R12.reuse, R10.reuse, R13.reuse ;  /* 0x0000000a0c037223 */ /* 0x1c0fe2000000c00d */
[C---:B------:R-:W-:Y:S02]  /*09e0*/  VIADD R8, R9.reuse, 0x20 ;  /* 0x0000002009087836 */ /* 0x040fe40000000000 */
[CCC-:B------:R-:W-:Y:S01]  /*09f0*/  FFMA.RM R6, R12.reuse, R10.reuse, R13.reuse ;  /* 0x0000000a0c067223 */ /* 0x1c0fe2000000400d */
[----:B------:R-:W-:Y:S02]  /*0a00*/  ISETP.NE.AND P2, PT, R9, RZ, PT ;  /* 0x000000ff0900720c */ /* 0x000fe40003f45270 */
[----:B------:R-:W-:Y:S01]  /*0a10*/  LOP3.LUT R7, R3, 0x7fffff, RZ, 0xc0, !PT ;  /* 0x007fffff03077812 */ /* 0x000fe200078ec0ff */
[----:B------:R-:W-:Y:S01]  /*0a20*/  FFMA.RP R3, R12, R10, R13 ;  /* 0x0000000a0c037223 */ /* 0x000fe2000000800d */
[----:B------:R-:W-:Y:S01]  /*0a30*/  ISETP.NE.AND P1, PT, R9, RZ, PT ;  /* 0x000000ff0900720c */ /* 0x000fe20003f25270 */
[----:B------:R-:W-:Y:S01]  /*0a40*/  IMAD.MOV R9, RZ, RZ, -R9 ;  /* 0x000000ffff097224 */ /* 0x000fe200078e0a09 */
[----:B------:R-:W-:-:S02]  /*0a50*/  LOP3.LUT R7, R7, 0x800000, RZ, 0xfc, !PT ;  /* 0x0080000007077812 */ /* 0x000fc400078efcff */
[----:B------:R-:W-:Y:S02]  /*0a60*/  FSETP.NEU.FTZ.AND P0, PT, R3, R6, PT ;  /* 0x000000060300720b */ /* 0x000fe40003f1d000 */
[----:B------:R-:W-:Y:S02]  /*0a70*/  SHF.L.U32 R8, R7, R8, RZ ;  /* 0x0000000807087219 */ /* 0x000fe400000006ff */
[----:B------:R-:W-:Y:S02]  /*0a80*/  SEL R6, R9, RZ, P2 ;  /* 0x000000ff09067207 */ /* 0x000fe40001000000 */
[----:B------:R-:W-:Y:S02]  /*0a90*/  ISETP.NE.AND P1, PT, R8, RZ, P1 ;  /* 0x000000ff0800720c */ /* 0x000fe40000f25270 */
[----:B------:R-:W-:Y:S02]  /*0aa0*/  SHF.R.U32.HI R6, RZ, R6, R7 ;  /* 0x00000006ff067219 */ /* 0x000fe40000011607 */
[----:B------:R-:W-:-:S02]  /*0ab0*/  PLOP3.LUT P0, PT, P0, P1, PT, 0xf8, 0x8f ;  /* 0x00000000008f781c */ /* 0x000fc40000703f70 */
[----:B------:R-:W-:Y:S02]  /*0ac0*/  SHF.R.U32.HI R8, RZ, 0x1, R6 ;  /* 0x00000001ff087819 */ /* 0x000fe40000011606 */
[----:B------:R-:W-:-:S04]  /*0ad0*/  SEL R3, RZ, 0x1, !P0 ;  /* 0x00000001ff037807 */ /* 0x000fc80004000000 */
[----:B------:R-:W-:-:S04]  /*0ae0*/  LOP3.LUT R3, R3, 0x1, R8, 0xf8, !PT ;  /* 0x0000000103037812 */ /* 0x000fc800078ef808 */
[----:B------:R-:W-:-:S05]  /*0af0*/  LOP3.LUT R3, R3, R6, RZ, 0xc0, !PT ;  /* 0x0000000603037212 */ /* 0x000fca00078ec0ff */
[----:B------:R-:W-:-:S05]  /*0b00*/  IMAD.IADD R3, R8, 0x1, R3 ;  /* 0x0000000108037824 */ /* 0x000fca00078e0203 */
[----:B------:R-:W-:Y:S01]  /*0b10*/  LOP3.LUT R0, R3, R0, RZ, 0xfc, !PT ;  /* 0x0000000003007212 */ /* 0x000fe200078efcff */
[----:B------:R-:W-:Y:S06]  /*0b20*/  BRA `(.L_x_33) ;  /* 0x0000000000107947 */ /* 0x000fec0003800000 */
.L_x_32:
[----:B------:R-:W-:-:S04]  /*0b30*/  LOP3.LUT R0, R0, 0x80000000, RZ, 0xc0, !PT ;  /* 0x8000000000007812 */ /* 0x000fc800078ec0ff */
[----:B------:R-:W-:Y:S01]  /*0b40*/  LOP3.LUT R0, R0, 0x7f800000, RZ, 0xfc, !PT ;  /* 0x7f80000000007812 */ /* 0x000fe200078efcff */
[----:B------:R-:W-:Y:S06]  /*0b50*/  BRA `(.L_x_33) ;  /* 0x0000000000047947 */ /* 0x000fec0003800000 */
.L_x_31:
[----:B------:R-:W-:-:S07]  /*0b60*/  IMAD R0, R6, 0x800000, R0 ;  /* 0x0080000006007824 */ /* 0x000fce00078e0200 */
.L_x_33:
[----:B------:R-:W-:Y:S05]  /*0b70*/  BSYNC.RECONVERGENT B2 ;  /* 0x0000000000027941 */ /* 0x000fea0003800200 */
.L_x_30:
[----:B------:R-:W-:Y:S05]  /*0b80*/  BRA `(.L_x_34) ;  /* 0x0000000000207947 */ /* 0x000fea0003800000 */
.L_x_29:
[----:B------:R-:W-:-:S04]  /*0b90*/  LOP3.LUT R0, R12, 0x80000000, R3, 0x48, !PT ;  /* 0x800000000c007812 */ /* 0x000fc800078e4803 */
[----:B------:R-:W-:Y:S01]  /*0ba0*/  LOP3.LUT R0, R0, 0x7f800000, RZ, 0xfc, !PT ;  /* 0x7f80000000007812 */ /* 0x000fe200078efcff */
[----:B------:R-:W-:Y:S06]  /*0bb0*/  BRA `(.L_x_34) ;  /* 0x0000000000147947 */ /* 0x000fec0003800000 */
.L_x_28:
[----:B------:R-:W-:Y:S01]  /*0bc0*/  LOP3.LUT R0, R12, 0x80000000, R3, 0x48, !PT ;  /* 0x800000000c007812 */ /* 0x000fe200078e4803 */
[----:B------:R-:W-:Y:S06]  /*0bd0*/  BRA `(.L_x_34) ;  /* 0x00000000000c7947 */ /* 0x000fec0003800000 */
.L_x_27:
[----:B------:R-:W0:Y:S01]  /*0be0*/  MUFU.RSQ R0, -QNAN ;  /* 0xffc0000000007908 */ /* 0x000e220000001400 */
[----:B------:R-:W-:Y:S05]  /*0bf0*/  BRA `(.L_x_34) ;  /* 0x0000000000047947 */ /* 0x000fea0003800000 */
.L_x_26:
[----:B------:R-:W-:-:S07]  /*0c00*/  FADD.FTZ R0, R3, R0 ;  /* 0x0000000003007221 */ /* 0x000fce0000010000 */
.L_x_34:
[----:B------:R-:W-:Y:S05]  /*0c10*/  BSYNC.RECONVERGENT B1 ;  /* 0x0000000000017941 */ /* 0x000fea0003800200 */
.L_x_24:
[----:B------:R-:W-:Y:S02]  /*0c20*/  IMAD.MOV.U32 R6, RZ, RZ, R4 ;  /* 0x000000ffff067224 */ /* 0x000fe400078e0004 */
[----:B------:R-:W-:-:S04]  /*0c30*/  IMAD.MOV.U32 R7, RZ, RZ, 0x0 ;  /* 0x00000000ff077424 */ /* 0x000fc800078e00ff */
[----:B0-----:R-:W-:Y:S05]  /*0c40*/  RET.REL.NODEC R6 `(adaptive_threshold_mean) ;  /* 0xfffffff006ec7950 */ /* 0x001fea0003c3ffff */
.L_x_35:
        /* <DEDUP_REMOVED lines=11> */
.L_x_50:


//--------------------- .text.integral_image_v    --------------------------
	.section	.text.integral_image_v,"ax",@progbits
	.align	128
        .global         integral_image_v
        .type           integral_image_v,@function
        .size           integral_image_v,(.L_x_54 - integral_image_v)
        .other          integral_image_v,@"STO_CUDA_ENTRY STV_DEFAULT"
integral_image_v:
.text.integral_image_v:
[----:B------:R-:W-:Y:S01]  /*0000*/  LDC R1, c[0x0][0x37c] ;  /* 0x0000df00ff017b82 */ /* 0x000fe20000000800 */
[----:B------:R-:W0:Y:S07]  /*0010*/  S2R R0, SR_TID.X ;  /* 0x0000000000007919 */ /* 0x000e2e0000002100 */
[----:B------:R-:W0:Y:S08]  /*0020*/  S2UR UR4, SR_CTAID.X ;  /* 0x00000000000479c3 */ /* 0x000e300000002500 */
[----:B------:R-:W0:Y:S08]  /*0030*/  LDC R5, c[0x0][0x360] ;  /* 0x0000d800ff057b82 */ /* 0x000e300000000800 */
[----:B------:R-:W1:Y:S01]  /*0040*/  LDC.64 R2, c[0x0][0x388] ;  /* 0x0000e200ff027b82 */ /* 0x000e620000000a00 */
[----:B0-----:R-:W-:Y:S01]  /*0050*/  IMAD R5, R5, UR4, R0 ;  /* 0x0000000405057c24 */ /* 0x001fe2000f8e0200 */
[----:B-1----:R-:W-:-:S04]  /*0060*/  ISETP.GE.AND P0, PT, R3, 0x2, PT ;  /* 0x000000020300780c */ /* 0x002fc80003f06270 */
[----:B------:R-:W-:-:S13]  /*0070*/  ISETP.GE.OR P0, PT, R5, R2, !P0 ;  /* 0x000000020500720c */ /* 0x000fda0004706670 */
[----:B------:R-:W-:Y:S05]  /*0080*/  @P0 EXIT ;  /* 0x000000000000094d */ /* 0x000fea0003800000 */
[C---:B------:R-:W-:Y:S01]  /*0090*/  IADD3 R0, PT, PT, R3.reuse, -0x2, RZ ;  /* 0xfffffffe03007810 */ /* 0x040fe20007ffe0ff */
[----:B------:R-:W0:Y:S01]  /*00a0*/  LDCU.64 UR6, c[0x0][0x358] ;  /* 0x00006b00ff0677ac */ /* 0x000e220008000a00 */
[----:B------:R-:W-:Y:S02]  /*00b0*/  IADD3 R3, PT, PT, R3, -0x1, RZ ;  /* 0xffffffff03037810 */ /* 0x000fe40007ffe0ff */
[----:B------:R-:W-:Y:S01]  /*00c0*/  ISETP.GE.U32.AND P0, PT, R0, 0x7, PT ;  /* 0x000000070000780c */ /* 0x000fe20003f06070 */
[----:B------:R-:W-:Y:S01]  /*00d0*/  UMOV UR4, 0x1 ;  /* 0x0000000100047882 */ /* 0x000fe20000000000 */
[----:B------:R-:W-:-:S11]  /*00e0*/  LOP3.LUT R4, R3, 0x7, RZ, 0xc0, !PT ;  /* 0x0000000703047812 */ /* 0x000fd600078ec0ff */
[----:B------:R-:W-:Y:S05]  /*00f0*/  @!P0 BRA `(.L_x_36) ;  /* 0x0000000000b48947 */ /* 0x000fea0003800000 */
[----:B------:R-:W-:Y:S01]  /*0100*/  LOP3.LUT R0, R3, 0xfffffff8, RZ, 0xc0, !PT ;  /* 0xfffffff803007812 */ /* 0x000fe200078ec0ff */
[----:B------:R-:W-:Y:S01]  /*0110*/  UMOV UR4, URZ ;  /* 0x000000ff00047c82 */ /* 0x000fe20008000000 */
[----:B------:R-:W-:-:S03]  /*0120*/  MOV R7, R5 ;  /* 0x0000000500077202 */ /* 0x000fc60000000f00 */
[----:B------:R-:W-:-:S07]  /*0130*/  IMAD.MOV R0, RZ, RZ, -R0 ;  /* 0x000000ffff007224 */ /* 0x000fce00078e0a00 */
.L_x_37:
[----:B-1----:R-:W1:Y:S02]  /*0140*/  LDC.64 R8, c[0x0][0x380] ;  /* 0x0000e000ff087b82 */ /* 0x002e640000000a00 */
[----:B-1----:R-:W-:-:S04]  /*0150*/  IMAD.WIDE R8, R7, 0x4, R8 ;  /* 0x0000000407087825 */ /* 0x002fc800078e0208 */
[----:B------:R-:W-:Y:S02]  /*0160*/  IMAD.WIDE R10, R2, 0x4, R8 ;  /* 0x00000004020a7825 */ /* 0x000fe400078e0208 */
[----:B0-----:R-:W2:Y:S04]  /*0170*/  LDG.E R8, desc[UR6][R8.64] ;  /* 0x0000000608087981 */ /* 0x001ea8000c1e1900 */
[----:B------:R-:W2:Y:S02]  /*0180*/  LDG.E R13, desc[UR6][R10.64] ;  /* 0x000000060a0d7981 */ /* 0x000ea4000c1e1900 */
[----:B--2---:R-:W-:Y:S01]  /*0190*/  IADD3 R17, PT, PT, R8, R13, RZ ;  /* 0x0000000d08117210 */ /* 0x004fe20007ffe0ff */
[----:B------:R-:W-:-:S04]  /*01a0*/  IMAD.WIDE R12, R2, 0x4, R10 ;  /* 0x00000004020c7825 */ /* 0x000fc800078e020a */
[----:B------:R0:W-:Y:S04]  /*01b0*/  STG.E desc[UR6][R10.64], R17 ;  /* 0x000000110a007986 */ /* 0x0001e8000c101906 */
[----:B------:R-:W2:Y:S01]  /*01c0*/  LDG.E R6, desc[UR6][R12.64] ;  /* 0x000000060c067981 */ /* 0x000ea2000c1e1900 */
[----:B------:R-:W-:Y:S01]  /*01d0*/  IMAD.WIDE R14, R2, 0x4, R12 ;  /* 0x00000004020e7825 */ /* 0x000fe200078e020c */
[----:B--2---:R-:W-:-:S05]  /*01e0*/  IADD3 R19, PT, PT, R17, R6, RZ ;  /* 0x0000000611137210 */ /* 0x004fca0007ffe0ff */
[----:B------:R1:W-:Y:S04]  /*01f0*/  STG.E desc[UR6][R12.64], R19 ;  /* 0x000000130c007986 */ /* 0x0003e8000c101906 */
[----:B------:R-:W2:Y:S01]  /*0200*/  LDG.E R6, desc[UR6][R14.64] ;  /* 0x000000060e067981 */ /* 0x000ea2000c1e1900 */
[----:B------:R-:W-:-:S04]  /*0210*/  IMAD.WIDE R8, R2, 0x4, R14 ;  /* 0x0000000402087825 */ /* 0x000fc800078e020e */
[----:B--2---:R-:W-:-:S05]  /*0220*/  IMAD.IADD R21, R19, 0x1, R6 ;  /* 0x0000000113157824 */ /* 0x004fca00078e0206 */
[----:B------:R2:W-:Y:S04]  /*0230*/  STG.E desc[UR6][R14.64], R21 ;  /* 0x000000150e007986 */ /* 0x0005e8000c101906 */
[----:B------:R-:W3:Y:S01]  /*0240*/  LDG.E R6, desc[UR6][R8.64] ;  /* 0x0000000608067981 */ /* 0x000ee2000c1e1900 */
[----:B0-----:R-:W-:Y:S01]  /*0250*/  IMAD.WIDE R10, R2, 0x4, R8 ;  /* 0x00000004020a7825 */ /* 0x001fe200078e0208 */
[----:B---3--:R-:W-:-:S05]  /*0260*/  IADD3 R23, PT, PT, R21, R6, RZ ;  /* 0x0000000615177210 */ /* 0x008fca0007ffe0ff */
[----:B------:R0:W-:Y:S04]  /*0270*/  STG.E desc[UR6][R8.64], R23 ;  /* 0x0000001708007986 */ /* 0x0001e8000c101906 */
[----:B------:R-:W3:Y:S01]  /*0280*/  LDG.E R6, desc[UR6][R10.64] ;  /* 0x000000060a067981 */ /* 0x000ee2000c1e1900 */
[----:B-1----:R-:W-:Y:S01]  /*0290*/  IMAD.WIDE R12, R2, 0x4, R10 ;  /* 0x00000004020c7825 */ /* 0x002fe200078e020a */
[----:B---3--:R-:W-:-:S05]  /*02a0*/  IADD3 R17, PT, PT, R23, R6, RZ ;  /* 0x0000000617117210 */ /* 0x008fca0007ffe0ff */
[----:B------:R1:W-:Y:S04]  /*02b0*/  STG.E desc[UR6][R10.64], R17 ;  /* 0x000000110a007986 */ /* 0x0003e8000c101906 */
[----:B------:R-:W3:Y:S01]  /*02c0*/  LDG.E R6, desc[UR6][R12.64] ;  /* 0x000000060c067981 */ /* 0x000ee2000c1e1900 */
[----:B--2---:R-:W-:-:S04]  /*02d0*/  IMAD.WIDE R14, R2, 0x4, R12 ;  /* 0x00000004020e7825 */ /* 0x004fc800078e020c */
[----:B---3--:R-:W-:-:S05]  /*02e0*/  IMAD.IADD R19, R17, 0x1, R6 ;  /* 0x0000000111137824 */ /* 0x008fca00078e0206 */
[----:B------:R1:W-:Y:S04]  /*02f0*/  STG.E desc[UR6][R12.64], R19 ;  /* 0x000000130c007986 */ /* 0x0003e8000c101906 */
[----:B------:R-:W2:Y:S01]  /*0300*/  LDG.E R6, desc[UR6][R14.64] ;  /* 0x000000060e067981 */ /* 0x000ea2000c1e1900 */
[----:B0-----:R-:W-:Y:S01]  /*0310*/  IMAD.WIDE R8, R2, 0x4, R14 ;  /* 0x0000000402087825 */ /* 0x001fe200078e020e */
[----:B------:R-:W-:Y:S02]  /*0320*/  IADD3 R0, PT, PT, R0, 0x8, RZ ;  /* 0x0000000800007810 */ /* 0x000fe40007ffe0ff */
[----:B--2---:R-:W-:-:S05]  /*0330*/  IADD3 R21, PT, PT, R19, R6, RZ ;  /* 0x0000000613157210 */ /* 0x004fca0007ffe0ff */
[----:B------:R1:W-:Y:S04]  /*0340*/  STG.E desc[UR6][R14.64], R21 ;  /* 0x000000150e007986 */ /* 0x0003e8000c101906 */
[----:B------:R-:W2:Y:S01]  /*0350*/  LDG.E R6, desc[UR6][R8.64] ;  /* 0x0000000608067981 */ /* 0x000ea2000c1e1900 */
[----:B------:R-:W-:Y:S01]  /*0360*/  ISETP.NE.AND P0, PT, R0, RZ, PT ;  /* 0x000000ff0000720c */ /* 0x000fe20003f05270 */
[----:B------:R-:W-:Y:S01]  /*0370*/  UIADD3 UR4, UPT, UPT, UR4, 0x8, URZ ;  /* 0x0000000804047890 */ /* 0x000fe2000fffe0ff */
[----:B------:R-:W-:Y:S01]  /*0380*/  IMAD R7, R2, 0x8, R7 ;  /* 0x0000000802077824 */ /* 0x000fe200078e0207 */
[----:B--2---:R-:W-:-:S05]  /*0390*/  IADD3 R23, PT, PT, R21, R6, RZ ;  /* 0x0000000615177210 */ /* 0x004fca0007ffe0ff */
[----:B------:R1:W-:Y:S05]  /*03a0*/  STG.E desc[UR6][R8.64], R23 ;  /* 0x0000001708007986 */ /* 0x0003ea000c101906 */
[----:B------:R-:W-:Y:S05]  /*03b0*/  @P0 BRA `(.L_x_37) ;  /* 0xfffffffc00600947 */ /* 0x000fea000383ffff */
[----:B------:R-:W-:-:S12]  /*03c0*/  UIADD3 UR4, UPT, UPT, UR4, 0x1, URZ ;  /* 0x0000000104047890 */ /* 0x000fd8000fffe0ff */
.L_x_36:
[----:B------:R-:W-:-:S13]  /*03d0*/  ISETP.NE.AND P0, PT, R4, RZ, PT ;  /* 0x000000ff0400720c */ /* 0x000fda0003f05270 */
[----:B0-----:R-:W-:Y:S05]  /*03e0*/  @!P0 EXIT ;  /* 0x000000000000894d */ /* 0x001fea0003800000 */
[----:B------:R-:W-:Y:S02]  /*03f0*/  ISETP.GE.U32.AND P0, PT, R4, 0x4, PT ;  /* 0x000000040400780c */ /* 0x000fe40003f06070 */
[----:B-1----:R-:W-:-:S04]  /*0400*/  LOP3.LUT R14, R3, 0x3, RZ, 0xc0, !PT ;  /* 0x00000003030e7812 */ /* 0x002fc800078ec0ff */
[----:B------:R-:W-:-:S07]  /*0410*/  ISETP.NE.AND P1, PT, R14, RZ, PT ;  /* 0x000000ff0e00720c */ /* 0x000fce0003f25270 */
[----:B------:R-:W-:Y:S06]  /*0420*/  @!P0 BRA `(.L_x_38) ;  /* 0x0000000000588947 */ /* 0x000fec0003800000 */
[----:B------:R-:W0:Y:S01]  /*0430*/  LDC.64 R6, c[0x0][0x380] ;  /* 0x0000e000ff067b82 */ /* 0x000e220000000a00 */
[----:B------:R-:W-:-:S06]  /*0440*/  UIADD3 UR5, UPT, UPT, UR4, -0x1, URZ ;  /* 0xffffffff04057890 */ /* 0x000fcc000fffe0ff */
[----:B------:R-:W-:-:S04]  /*0450*/  IMAD R9, R2, UR5, R5 ;  /* 0x0000000502097c24 */ /* 0x000fc8000f8e0205 */
[----:B0-----:R-:W-:-:S04]  /*0460*/  IMAD.WIDE R6, R9, 0x4, R6 ;  /* 0x0000000409067825 */ /* 0x001fc800078e0206 */
[----:B------:R-:W-:Y:S02]  /*0470*/  IMAD.WIDE R8, R2, 0x4, R6 ;  /* 0x0000000402087825 */ /* 0x000fe400078e0206 */
[----:B------:R-:W2:Y:S04]  /*0480*/  LDG.E R6, desc[UR6][R6.64] ;  /* 0x0000000606067981 */ /* 0x000ea8000c1e1900 */
        /* <DEDUP_REMOVED lines=9> */
[----:B------:R-:W-:Y:S01]  /*0520*/  IMAD.WIDE R6, R2, 0x4, R12 ;  /* 0x0000000402067825 */ /* 0x000fe200078e020c */
[----:B--2---:R-:W-:-:S05]  /*0530*/  IADD3 R19, PT, PT, R17, R0, RZ ;  /* 0x0000000011137210 */ /* 0x004fca0007ffe0ff */
[----:B------:R0:W-:Y:S04]  /*0540*/  STG.E desc[UR6][R12.64], R19 ;  /* 0x000000130c007986 */ /* 0x0001e8000c101906 */
[----:B------:R-:W2:Y:S01]  /*0550*/  LDG.E R0, desc[UR6][R6.64] ;  /* 0x0000000606007981 */ /* 0x000ea2000c1e1900 */
[----:B------:R-:W-:Y:S01]  /*0560*/  UIADD3 UR4, UPT, UPT, UR4, 0x4, URZ ;  /* 0x0000000404047890 */ /* 0x000fe2000fffe0ff */
[----:B--2---:R-:W-:-:S05]  /*0570*/  IMAD.IADD R21, R19, 0x1, R0 ;  /* 0x0000000113157824 */ /* 0x004fca00078e0200 */
[----:B------:R0:W-:Y:S06]  /*0580*/  STG.E desc[UR6][R6.64], R21 ;  /* 0x0000001506007986 */ /* 0x0001ec000c101906 */
.L_x_38:
[----:B------:R-:W-:Y:S05]  /*0590*/  @!P1 EXIT ;  /* 0x000000000000994d */ /* 0x000fea0003800000 */
[----:B------:R-:W-:Y:S02]  /*05a0*/  ISETP.NE.AND P0, PT, R14, 0x1, PT ;  /* 0x000000010e00780c */ /* 0x000fe40003f05270 */
[----:B------:R-:W-:-:S04]  /*05b0*/  LOP3.LUT R3, R3, 0x1, RZ, 0xc0, !PT ;  /* 0x0000000103037812 */ /* 0x000fc800078ec0ff */
[----:B------:R-:W-:-:S07]  /*05c0*/  ISETP.NE.U32.AND P1, PT, R3, 0x1, PT ;  /* 0x000000010300780c */ /* 0x000fce0003f25070 */
[----:B------:R-:W-:Y:S06]  /*05d0*/  @!P0 BRA `(.L_x_39) ;  /* 0x0000000000388947 */ /* 0x000fec0003800000 */
[----:B0-----:R-:W0:Y:S01]  /*05e0*/  LDC.64 R6, c[0x0][0x380] ;  /* 0x0000e000ff067b82 */ /* 0x001e220000000a00 */
[----:B------:R-:W-:-:S06]  /*05f0*/  UIADD3 UR5, UPT, UPT, UR4, -0x1, URZ ;  /* 0xffffffff04057890 */ /* 0x000fcc000fffe0ff */
[----:B------:R-:W-:-:S04]  /*0600*/  IMAD R3, R2, UR5, R5 ;  /* 0x0000000502037c24 */ /* 0x000fc8000f8e0205 */
[----:B0-----:R-:W-:-:S04]  /*0610*/  IMAD.WIDE R6, R3, 0x4, R6 ;  /* 0x0000000403067825 */ /* 0x001fc800078e0206 */
[C---:B------:R-:W-:Y:S02]  /*0620*/  IMAD.WIDE R8, R2.reuse, 0x4, R6 ;  /* 0x0000000402087825 */ /* 0x040fe400078e0206 */
[----:B------:R-:W2:Y:S04]  /*0630*/  LDG.E R6, desc[UR6][R6.64] ;  /* 0x0000000606067981 */ /* 0x000ea8000c1e1900 */
[----:B------:R-:W2:Y:S01]  /*0640*/  LDG.E R3, desc[UR6][R8.64] ;  /* 0x0000000608037981 */ /* 0x000ea2000c1e1900 */
[----:B------:R-:W-:Y:S01]  /*0650*/  IMAD.WIDE R10, R2, 0x4, R8 ;  /* 0x00000004020a7825 */ /* 0x000fe200078e0208 */
[----:B--2---:R-:W-:-:S05]  /*0660*/  IADD3 R3, PT, PT, R6, R3, RZ ;  /* 0x0000000306037210 */ /* 0x004fca0007ffe0ff */
[----:B------:R1:W-:Y:S04]  /*0670*/  STG.E desc[UR6][R8.64], R3 ;  /* 0x0000000308007986 */ /* 0x0003e8000c101906 */
[----:B------:R-:W2:Y:S01]  /*0680*/  LDG.E R0, desc[UR6][R10.64] ;  /* 0x000000060a007981 */ /* 0x000ea2000c1e1900 */
[----:B------:R-:W-:Y:S01]  /*0690*/  UIADD3 UR4, UPT, UPT, UR4, 0x2, URZ ;  /* 0x0000000204047890 */ /* 0x000fe2000fffe0ff */
[----:B--2---:R-:W-:-:S05]  /*06a0*/  IADD3 R13, PT, PT, R3, R0, RZ ;  /* 0x00000000030d7210 */ /* 0x004fca0007ffe0ff */
[----:B------:R1:W-:Y:S06]  /*06b0*/  STG.E desc[UR6][R10.64], R13 ;  /* 0x0000000d0a007986 */ /* 0x0003ec000c101906 */
.L_x_39:
[----:B------:R-:W-:Y:S05]  /*06c0*/  @P1 EXIT ;  /* 0x000000000000194d */ /* 0x000fea0003800000 */
[----:B0-----:R-:W0:Y:S01]  /*06d0*/  LDC.64 R6, c[0x0][0x380] ;  /* 0x0000e000ff067b82 */ /* 0x001e220000000a00 */
[----:B------:R-:W-:-:S06]  /*06e0*/  UIADD3 UR4, UPT, UPT, UR4, -0x1, URZ ;  /* 0xffffffff04047890 */ /* 0x000fcc000fffe0ff */
[----:B------:R-:W-:-:S04]  /*06f0*/  IMAD R5, R2, UR4, R5 ;  /* 0x0000000402057c24 */ /* 0x000fc8000f8e0205 */
[----:B0-----:R-:W-:-:S04]  /*0700*/  IMAD.WIDE R4, R5, 0x4, R6 ;  /* 0x0000000405047825 */ /* 0x001fc800078e0206 */
[----:B-1----:R-:W-:Y:S02]  /*0710*/  IMAD.WIDE R2, R2, 0x4, R4 ;  /* 0x0000000402027825 */ /* 0x002fe400078e0204 */
[----:B------:R-:W2:Y:S04]  /*0720*/  LDG.E R4, desc[UR6][R4.64] ;  /* 0x0000000604047981 */ /* 0x000ea8000c1e1900 */
[----:B------:R-:W2:Y:S02]  /*0730*/  LDG.E R7, desc[UR6][R2.64] ;  /* 0x0000000602077981 */ /* 0x000ea4000c1e1900 */
[----:B--2---:R-:W-:-:S05]  /*0740*/  IADD3 R7, PT, PT, R4, R7, RZ ;  /* 0x0000000704077210 */ /* 0x004fca0007ffe0ff */
[----:B------:R-:W-:Y:S01]  /*0750*/  STG.E desc[UR6][R2.64], R7 ;  /* 0x0000000702007986 */ /* 0x000fe2000c101906 */
[----:B------:R-:W-:Y:S05]  /*0760*/  EXIT ;  /* 0x000000000000794d */ /* 0x000fea0003800000 */
.L_x_40:
        /* <DEDUP_REMOVED lines=9> */
.L_x_54:


//--------------------- .text.integral_image_h    --------------------------
	.section	.text.integral_image_h,"ax",@progbits
	.align	128
        .global         integral_image_h
        .type           integral_image_h,@function
        .size           integral_image_h,(.L_x_55 - integral_image_h)
        .other          integral_image_h,@"STO_CUDA_ENTRY STV_DEFAULT"
integral_image_h:
.text.integral_image_h:
        /* <DEDUP_REMOVED lines=9> */
[C---:B------:R-:W-:Y:S01]  /*0090*/  ISETP.GE.U32.AND P1, PT, R2.reuse, 0x10, PT ;  /* 0x000000100200780c */ /* 0x040fe20003f26070 */
[----:B------:R-:W0:Y:S01]  /*00a0*/  LDCU.64 UR6, c[0x0][0x358] ;  /* 0x00006b00ff0677ac */ /* 0x000e220008000a00 */
[----:B------:R-:W-:Y:S01]  /*00b0*/  LOP3.LUT R20, R2, 0xf, RZ, 0xc0, !PT ;  /* 0x0000000f02147812 */ /* 0x000fe200078ec0ff */
[----:B------:R-:W-:Y:S02]  /*00c0*/  IMAD R0, R0, R2, RZ ;  /* 0x0000000200007224 */ /* 0x000fe400078e02ff */
[----:B------:R-:W-:Y:S01]  /*00d0*/  IMAD.MOV.U32 R3, RZ, RZ, RZ ;  /* 0x000000ffff037224 */ /* 0x000fe200078e00ff */
[----:B------:R-:W-:Y:S01]  /*00e0*/  ISETP.NE.AND P0, PT, R20, RZ, PT ;  /* 0x000000ff1400720c */ /* 0x000fe20003f05270 */
[----:B------:R-:W-:-:S06]  /*00f0*/  IMAD.MOV.U32 R17, RZ, RZ, RZ ;  /* 0x000000ffff117224 */ /* 0x000fcc00078e00ff */
[----:B------:R-:W-:Y:S06]  /*0100*/  @!P1 BRA `(.L_x_41) ;  /* 0x0000000400089947 */ /* 0x000fec0003800000 */
[----:B------:R-:W1:Y:S01]  /*0110*/  LDCU.64 UR4, c[0x0][0x388] ;  /* 0x00007100ff0477ac */ /* 0x000e620008000a00 */
[----:B------:R-:W-:Y:S01]  /*0120*/  LOP3.LUT R3, R2, 0x7ffffff0, RZ, 0xc0, !PT ;  /* 0x7ffffff002037812 */ /* 0x000fe200078ec0ff */
[----:B------:R-:W-:Y:S02]  /*0130*/  HFMA2 R17, -RZ, RZ, 0, 0 ;  /* 0x00000000ff117431 */ /* 0x000fe400000001ff */
[----:B------:R-:W-:Y:S02]  /*0140*/  IMAD.MOV.U32 R9, RZ, RZ, R0 ;  /* 0x000000ffff097224 */ /* 0x000fe400078e0000 */
[----:B------:R-:W-:Y:S01]  /*0150*/  IMAD.MOV R8, RZ, RZ, -R3 ;  /* 0x000000ffff087224 */ /* 0x000fe200078e0a03 */
[----:B-1----:R-:W-:-:S04]  /*0160*/  UIADD3 UR4, UP0, UPT, UR4, 0x20, URZ ;  /* 0x0000002004047890 */ /* 0x002fc8000ff1e0ff */
[----:B------:R-:W-:-:S12]  /*0170*/  UIADD3.X UR5, UPT, UPT, URZ, UR5, URZ, UP0, !UPT ;  /* 0x00000005ff057290 */ /* 0x000fd800087fe4ff */
.L_x_42:
[----:B-1----:R-:W1:Y:S01]  /*0180*/  LDC.64 R6, c[0x0][0x380] ;  /* 0x0000e000ff067b82 */ /* 0x002e620000000a00 */
[----:B------:R-:W-:Y:S02]  /*0190*/  SHF.R.S32.HI R4, RZ, 0x1f, R9 ;  /* 0x0000001fff047819 */ /* 0x000fe40000011409 */
[----:B-1----:R-:W-:-:S04]  /*01a0*/  IADD3 R6, P1, P2, R9, 0x7, R6 ;  /* 0x0000000709067810 */ /* 0x002fc80007a3e006 */
[----:B------:R-:W-:-:S05]  /*01b0*/  IADD3.X R7, PT, PT, R4, R7, RZ, P1, P2 ;  /* 0x0000000704077210 */ /* 0x000fca0000fe44ff */
[----:B0-----:R-:W2:Y:S04]  /*01c0*/  LDG.E.U8.CONSTANT R26, desc[UR6][R6.64+-0x7] ;  /* 0xfffff906061a7981 */ /* 0x001ea8000c1e9100 */
[----:B------:R-:W3:Y:S04]  /*01d0*/  LDG.E.U8.CONSTANT R28, desc[UR6][R6.64+-0x6] ;  /* 0xfffffa06061c7981 */ /* 0x000ee8000c1e9100 */
        /* <DEDUP_REMOVED lines=13> */
[----:B------:R0:W5:Y:S01]  /*02b0*/  LDG.E.U8.CONSTANT R14, desc[UR6][R6.64+0x8] ;  /* 0x00000806060e7981 */ /* 0x000162000c1e9100 */
[----:B------:R-:W-:Y:S01]  /*02c0*/  IADD3 R8, PT, PT, R8, 0x10, RZ ;  /* 0x0000001008087810 */ /* 0x000fe20007ffe0ff */
[----:B------:R-:W-:-:S03]  /*02d0*/  IMAD.U32 R5, RZ, RZ, UR5 ;  /* 0x00000005ff057e24 */ /* 0x000fc6000f8e00ff */
[----:B------:R-:W-:Y:S02]  /*02e0*/  ISETP.NE.AND P1, PT, R8, RZ, PT ;  /* 0x000000ff0800720c */ /* 0x000fe40003f25270 */
[----:B--2---:R-:W-:-:S05]  /*02f0*/  IADD3 R17, PT, PT, R26, R17, RZ ;  /* 0x000000111a117210 */ /* 0x004fca0007ffe0ff */
[----:B---3--:R-:W-:-:S04]  /*0300*/  IMAD.IADD R25, R17, 0x1, R28 ;  /* 0x0000000111197824 */ /* 0x008fc800078e021c */
[----:B----4-:R-:W-:-:S05]  /*0310*/  IMAD.IADD R19, R25, 0x1, R19 ;  /* 0x0000000119137824 */ /* 0x010fca00078e0213 */
[----:B-----5:R-:W-:-:S05]  /*0320*/  IADD3 R23, PT, PT, R19, R23, RZ ;  /* 0x0000001713177210 */ /* 0x020fca0007ffe0ff */
[----:B------:R-:W-:-:S04]  /*0330*/  IMAD.IADD R21, R23, 0x1, R21 ;  /* 0x0000000117157824 */ /* 0x000fc800078e0215 */
[----:B------:R-:W-:-:S05]  /*0340*/  IMAD.IADD R27, R21, 0x1, R24 ;  /* 0x00000001151b7824 */ /* 0x000fca00078e0218 */
[----:B------:R-:W-:-:S05]  /*0350*/  IADD3 R29, PT, PT, R27, R22, RZ ;  /* 0x000000161b1d7210 */ /* 0x000fca0007ffe0ff */
[----:B------:R-:W-:-:S04]  /*0360*/  IMAD.IADD R18, R29, 0x1, R18 ;  /* 0x000000011d127824 */ /* 0x000fc800078e0212 */
[----:B------:R-:W-:Y:S01]  /*0370*/  IMAD.IADD R22, R18, 0x1, R4 ;  /* 0x0000000112167824 */ /* 0x000fe200078e0204 */
[----:B------:R-:W-:-:S03]  /*0380*/  MOV R4, UR4 ;  /* 0x0000000400047c02 */ /* 0x000fc60008000f00 */
[----:B------:R-:W-:Y:S02]  /*0390*/  IMAD.IADD R15, R22, 0x1, R15 ;  /* 0x00000001160f7824 */ /* 0x000fe400078e020f */
[----:B------:R-:W-:-:S03]  /*03a0*/  IMAD.WIDE R4, R9, 0x4, R4 ;  /* 0x0000000409047825 */ /* 0x000fc600078e0204 */
[----:B0-----:R-:W-:Y:S01]  /*03b0*/  IADD3 R7, PT, PT, R15, R16, RZ ;  /* 0x000000100f077210 */ /* 0x001fe20007ffe0ff */
[----:B------:R-:W-:Y:S01]  /*03c0*/  VIADD R9, R9, 0x10 ;  /* 0x0000001009097836 */ /* 0x000fe20000000000 */
[----:B------:R0:W-:Y:S03]  /*03d0*/  STG.E desc[UR6][R4.64+-0x20], R17 ;  /* 0xffffe01104007986 */ /* 0x0001e6000c101906 */
[----:B------:R-:W-:Y:S01]  /*03e0*/  IMAD.IADD R10, R7, 0x1, R10 ;  /* 0x00000001070a7824 */ /* 0x000fe200078e020a */
[----:B------:R1:W-:Y:S03]  /*03f0*/  STG.E desc[UR6][R4.64+-0x1c], R25 ;  /* 0xffffe41904007986 */ /* 0x0003e6000c101906 */
[----:B------:R-:W-:Y:S01]  /*0400*/  IMAD.IADD R11, R10, 0x1, R11 ;  /* 0x000000010a0b7824 */ /* 0x000fe200078e020b */
[----:B------:R1:W-:Y:S04]  /*0410*/  STG.E desc[UR6][R4.64+-0x18], R19 ;  /* 0xffffe81304007986 */ /* 0x0003e8000c101906 */
[----:B------:R-:W-:Y:S01]  /*0420*/  IADD3 R12, PT, PT, R11, R12, RZ ;  /* 0x0000000c0b0c7210 */ /* 0x000fe20007ffe0ff */
[----:B------:R1:W-:Y:S04]  /*0430*/  STG.E desc[UR6][R4.64+-0x14], R23 ;  /* 0xffffec1704007986 */ /* 0x0003e8000c101906 */
[----:B------:R-:W-:Y:S01]  /*0440*/  IMAD.IADD R13, R12, 0x1, R13 ;  /* 0x000000010c0d7824 */ /* 0x000fe200078e020d */
[----:B------:R1:W-:Y:S03]  /*0450*/  STG.E desc[UR6][R4.64+-0x10], R21 ;  /* 0xfffff01504007986 */ /* 0x0003e6000c101906 */
[----:B0-----:R-:W-:Y:S01]  /*0460*/  IMAD.IADD R17, R13, 0x1, R14 ;  /* 0x000000010d117824 */ /* 0x001fe200078e020e */
[----:B------:R1:W-:Y:S04]  /*0470*/  STG.E desc[UR6][R4.64+-0xc], R27 ;  /* 0xfffff41b04007986 */ /* 0x0003e8000c101906 */
        /* <DEDUP_REMOVED lines=9> */
[----:B------:R1:W-:Y:S01]  /*0510*/  STG.E desc[UR6][R4.64+0x1c], R17 ;  /* 0x00001c1104007986 */ /* 0x0003e2000c101906 */
[----:B------:R-:W-:Y:S05]  /*0520*/  @P1 BRA `(.L_x_42) ;  /* 0xfffffffc00141947 */ /* 0x000fea000383ffff */
.L_x_41:
[----:B0-----:R-:W-:Y:S05]  /*0530*/  @!P0 EXIT ;  /* 0x000000000000894d */ /* 0x001fea0003800000 */
[----:B------:R-:W-:Y:S02]  /*0540*/  ISETP.GE.U32.AND P0, PT, R20, 0x8, PT ;  /* 0x000000081400780c */ /* 0x000fe40003f06070 */
[----:B------:R-:W-:-:S04]  /*0550*/  LOP3.LUT R24, R2, 0x7, RZ, 0xc0, !PT ;  /* 0x0000000702187812 */ /* 0x000fc800078ec0ff */
[----:B------:R-:W-:-:S07]  /*0560*/  ISETP.NE.AND P1, PT, R24, RZ, PT ;  /* 0x000000ff1800720c */ /* 0x000fce0003f25270 */
[----:B------:R-:W-:Y:S06]  /*0570*/  @!P0 BRA `(.L_x_43) ;  /* 0x00000000007c8947 */ /* 0x000fec0003800000 */
[----:B------:R-:W0:Y:S01]  /*0580*/  LDCU.64 UR4, c[0x0][0x380] ;  /* 0x00007000ff0477ac */ /* 0x000e220008000a00 */
[----:B------:R-:W-:Y:S01]  /*0590*/  IMAD.IADD R9, R0, 0x1, R3 ;  /* 0x0000000100097824 */ /* 0x000fe200078e0203 */
[----:B-1----:R-:W1:Y:S04]  /*05a0*/  LDC.64 R4, c[0x0][0x388] ;  /* 0x0000e200ff047b82 */ /* 0x002e680000000a00 */
[----:B0-----:R-:W-:-:S04]  /*05b0*/  IADD3 R6, P0, PT, R9, UR4, RZ ;  /* 0x0000000409067c10 */ /* 0x001fc8000ff1e0ff */
[----:B------:R-:W-:-:S05]  /*05c0*/  LEA.HI.X.SX32 R7, R9, UR5, 0x1, P0 ;  /* 0x0000000509077c11 */ /* 0x000fca00080f0eff */
[----:B------:R-:W2:Y:S04]  /*05d0*/  LDG.E.U8.CONSTANT R8, desc[UR6][R6.64] ;  /* 0x0000000606087981 */ /* 0x000ea8000c1e9100 */
[----:B------:R-:W3:Y:S04]  /*05e0*/  LDG.E.U8.CONSTANT R10, desc[UR6][R6.64+0x1] ;  /* 0x00000106060a7981 */ /* 0x000ee8000c1e9100 */
[----:B------:R-:W4:Y:S04]  /*05f0*/  LDG.E.U8.CONSTANT R12, desc[UR6][R6.64+0x2] ;  /* 0x00000206060c7981 */ /* 0x000f28000c1e9100 */
[----:B------:R-:W5:Y:S04]  /*0600*/  LDG.E.U8.CONSTANT R14, desc[UR6][R6.64+0x3] ;  /* 0x00000306060e7981 */ /* 0x000f68000c1e9100 */
[----:B------:R-:W5:Y:S04]  /*0610*/  LDG.E.U8.CONSTANT R16, desc[UR6][R6.64+0x4] ;  /* 0x0000040606107981 */ /* 0x000f68000c1e9100 */
[----:B------:R-:W5:Y:S04]  /*0620*/  LDG.E.U8.CONSTANT R18, desc[UR6][R6.64+0x5] ;  /* 0x0000050606127981 */ /* 0x000f68000c1e9100 */
[----:B------:R-:W5:Y:S04]  /*0630*/  LDG.E.U8.CONSTANT R20, desc[UR6][R6.64+0x6] ;  /* 0x0000060606147981 */ /* 0x000f68000c1e9100 */
[----:B------:R-:W5:Y:S01]  /*0640*/  LDG.E.U8.CONSTANT R22, desc[UR6][R6.64+0x7] ;  /* 0x0000070606167981 */ /* 0x000f62000c1e9100 */
[----:B-1----:R-:W-:-:S04]  /*0650*/  IMAD.WIDE R4, R9, 0x4, R4 ;  /* 0x0000000409047825 */ /* 0x002fc800078e0204 */
[----:B------:R-:W-:Y:S01]  /*0660*/  VIADD R3, R3, 0x8 ;  /* 0x0000000803037836 */ /* 0x000fe20000000000 */
[----:B--2---:R-:W-:-:S05]  /*0670*/  IADD3 R11, PT, PT, R17, R8, RZ ;  /* 0x00000008110b7210 */ /* 0x004fca0007ffe0ff */
[----:B---3--:R-:W-:Y:S01]  /*0680*/  IMAD.IADD R13, R11, 0x1, R10 ;  /* 0x000000010b0d7824 */ /* 0x008fe200078e020a */
[----:B------:R0:W-:Y:S03]  /*0690*/  STG.E desc[UR6][R4.64], R11 ;  /* 0x0000000b04007986 */ /* 0x0001e6000c101906 */
[----:B----4-:R-:W-:Y:S01]  /*06a0*/  IMAD.IADD R15, R13, 0x1, R12 ;  /* 0x000000010d0f7824 */ /* 0x010fe200078e020c */
[----:B------:R0:W-:Y:S04]  /*06b0*/  STG.E desc[UR6][R4.64+0x4], R13 ;  /* 0x0000040d04007986 */ /* 0x0001e8000c101906 */
[----:B-----5:R-:W-:Y:S01]  /*06c0*/  IADD3 R19, PT, PT, R15, R14, RZ ;  /* 0x0000000e0f137210 */ /* 0x020fe20007ffe0ff */
[----:B------:R0:W-:Y:S04]  /*06d0*/  STG.E desc[UR6][R4.64+0x8], R15 ;  /* 0x0000080f04007986 */ /* 0x0001e8000c101906 */
[----:B------:R-:W-:Y:S01]  /*06e0*/  IMAD.IADD R21, R19, 0x1, R16 ;  /* 0x0000000113157824 */ /* 0x000fe200078e0210 */
[----:B------:R0:W-:Y:S03]  /*06f0*/  STG.E desc[UR6][R4.64+0xc], R19 ;  /* 0x00000c1304007986 */ /* 0x0001e6000c101906 */
[----:B------:R-:W-:Y:S01]  /*0700*/  IMAD.IADD R9, R21, 0x1, R18 ;  /* 0x0000000115097824 */ /* 0x000fe200078e0212 */
[----:B------:R0:W-:Y:S04]  /*0710*/  STG.E desc[UR6][R4.64+0x10], R21 ;  /* 0x0000101504007986 */ /* 0x0001e8000c101906 */
[----:B------:R-:W-:Y:S01]  /*0720*/  IADD3 R23, PT, PT, R9, R20, RZ ;  /* 0x0000001409177210 */ /* 0x000fe20007ffe0ff */
[----:B------:R0:W-:Y:S04]  /*0730*/  STG.E desc[UR6][R4.64+0x14], R9 ;  /* 0x0000140904007986 */ /* 0x0001e8000c101906 */
[----:B------:R-:W-:Y:S01]  /*0740*/  IMAD.IADD R17, R23, 0x1, R22 ;  /* 0x0000000117117824 */ /* 0x000fe200078e0216 */
[----:B------:R0:W-:Y:S04]  /*0750*/  STG.E desc[UR6][R4.64+0x18], R23 ;  /* 0x0000181704007986 */ /* 0x0001e8000c101906 */
[----:B------:R0:W-:Y:S02]  /*0760*/  STG.E desc[UR6][R4.64+0x1c], R17 ;  /* 0x00001c1104007986 */ /* 0x0001e4000c101906 */
.L_x_43:
[----:B------:R-:W-:Y:S05]  /*0770*/  @!P1 EXIT ;  /* 0x000000000000994d */ /* 0x000fea0003800000 */
[----:B------:R-:W-:Y:S02]  /*0780*/  ISETP.GE.U32.AND P0, PT, R24, 0x4, PT ;  /* 0x000000041800780c */ /* 0x000fe40003f06070 */
[----:B------:R-:W-:-:S04]  /*0790*/  LOP3.LUT R2, R2, 0x3, RZ, 0xc0, !PT ;  /* 0x0000000302027812 */ /* 0x000fc800078ec0ff */
[----:B------:R-:W-:-:S07]  /*07a0*/  ISETP.NE.AND P1, PT, R2, RZ, PT ;  /* 0x000000ff0200720c */ /* 0x000fce0003f25270 */
[----:B------:R-:W-:Y:S06]  /*07b0*/  @!P0 BRA `(.L_x_44) ;  /* 0x00000000004c8947 */ /* 0x000fec0003800000 */
[----:B------:R-:W2:Y:S01]  /*07c0*/  LDCU.64 UR4, c[0x0][0x380] ;  /* 0x00007000ff0477ac */ /* 0x000ea20008000a00 */
[----:B0-----:R-:W-:Y:S01]  /*07d0*/  IADD3 R9, PT, PT, R0, R3, RZ ;  /* 0x0000000300097210 */ /* 0x001fe20007ffe0ff */
[----:B-1----:R-:W0:Y:S03]  /*07e0*/  LDC.64 R6, c[0x0][0x388] ;  /* 0x0000e200ff067b82 */ /* 0x002e260000000a00 */
[----:B--2---:R-:W-:-:S04]  /*07f0*/  IADD3 R4, P0, PT, R9, UR4, RZ ;  /* 0x0000000409047c10 */ /* 0x004fc8000ff1e0ff */
[----:B------:R-:W-:-:S05]  /*0800*/  LEA.HI.X.SX32 R5, R9, UR5, 0x1, P0 ;  /* 0x0000000509057c11 */ /* 0x000fca00080f0eff */
[----:B------:R-:W2:Y:S04]  /*0810*/  LDG.E.U8.CONSTANT R8, desc[UR6][R4.64] ;  /* 0x0000000604087981 */ /* 0x000ea8000c1e9100 */
[----:B------:R-:W3:Y:S04]  /*0820*/  LDG.E.U8.CONSTANT R10, desc[UR6][R4.64+0x1] ;  /* 0x00000106040a7981 */ /* 0x000ee8000c1e9100 */
[----:B------:R-:W4:Y:S04]  /*0830*/  LDG.E.U8.CONSTANT R12, desc[UR6][R4.64+0x2] ;  /* 0x00000206040c7981 */ /* 0x000f28000c1e9100 */
[----:B------:R-:W5:Y:S01]  /*0840*/  LDG.E.U8.CONSTANT R14, desc[UR6][R4.64+0x3] ;  /* 0x00000306040e7981 */ /* 0x000f62000c1e9100 */
[----:B0-----:R-:W-:-:S04]  /*0850*/  IMAD.WIDE R6, R9, 0x4, R6 ;  /* 0x0000000409067825 */ /* 0x001fc800078e0206 */
[----:B------:R-:W-:Y:S02]  /*0860*/  VIADD R3, R3, 0x4 ;  /* 0x0000000403037836 */ /* 0x000fe40000000000 */
[----:B--2---:R-:W-:-:S04]  /*0870*/  IMAD.IADD R11, R17, 0x1, R8 ;  /* 0x00000001110b7824 */ /* 0x004fc800078e0208 */
[----:B---3--:R-:W-:Y:S01]  /*0880*/  IMAD.IADD R13, R11, 0x1, R10 ;  /* 0x000000010b0d7824 */ /* 0x008fe200078e020a */
[----:B------:R2:W-:Y:S04]  /*0890*/  STG.E desc[UR6][R6.64], R11 ;  /* 0x0000000b06007986 */ /* 0x0005e8000c101906 */
[----:B----4-:R-:W-:Y:S01]  /*08a0*/  IADD3 R15, PT, PT, R13, R12, RZ ;  /* 0x0000000c0d0f7210 */ /* 0x010fe20007ffe0ff */
[----:B------:R2:W-:Y:S04]  /*08b0*/  STG.E desc[UR6][R6.64+0x4], R13 ;  /* 0x0000040d06007986 */ /* 0x0005e8000c101906 */
[----:B-----5:R-:W-:Y:S01]  /*08c0*/  IMAD.IADD R17, R15, 0x1, R14 ;  /* 0x000000010f117824 */ /* 0x020fe200078e020e */
[----:B------:R2:W-:Y:S04]  /*08d0*/  STG.E desc[UR6][R6.64+0x8], R15 ;  /* 0x0000080f06007986 */ /* 0x0005e8000c101906 */
[----:B------:R2:W-:Y:S02]  /*08e0*/  STG.E desc[UR6][R6.64+0xc], R17 ;  /* 0x00000c1106007986 */ /* 0x0005e4000c101906 */
.L_x_44:
[----:B------:R-:W-:Y:S05]  /*08f0*/  @!P1 EXIT ;  /* 0x000000000000994d */ /* 0x000fea0003800000 */
[----:B-12---:R-:W1:Y:S01]  /*0900*/  LDC.64 R6, c[0x0][0x388] ;  /* 0x0000e200ff067b82 */ /* 0x006e620000000a00 */
[----:B0-----:R-:W-:Y:S01]  /*0910*/  IADD3 R9, PT, PT, R0, R3, RZ ;  /* 0x0000000300097210 */ /* 0x001fe20007ffe0ff */
[----:B------:R-:W-:Y:S01]  /*0920*/  IMAD.MOV R0, RZ, RZ, -R2 ;  /* 0x000000ffff007224 */ /* 0x000fe200078e0a02 */
[----:B------:R-:W0:Y:S06]  /*0930*/  LDCU.64 UR4, c[0x0][0x380] ;  /* 0x00007000ff0477ac */ /* 0x000e2c0008000a00 */
.L_x_45:
[----:B0-----:R-:W-:-:S04]  /*0940*/  IADD3 R4, P0, PT, R9, UR4, RZ ;  /* 0x0000000409047c10 */ /* 0x001fc8000ff1e0ff */
[----:B------:R-:W-:-:S05]  /*0950*/  LEA.HI.X.SX32 R5, R9, UR5, 0x1, P0 ;  /* 0x0000000509057c11 */ /* 0x000fca00080f0eff */
[----:B--2---:R-:W2:Y:S01]  /*0960*/  LDG.E.U8.CONSTANT R4, desc[UR6][R4.64] ;  /* 0x0000000604047981 */ /* 0x004ea2000c1e9100 */
[----:B------:R-:W-:Y:S02]  /*0970*/  VIADD R0, R0, 0x1 ;  /* 0x0000000100007836 */ /* 0x000fe40000000000 */
[C---:B-1----:R-:W-:Y:S01]  /*0980*/  IMAD.WIDE R2, R9.reuse, 0x4, R6 ;  /* 0x0000000409027825 */ /* 0x042fe200078e0206 */
[----:B------:R-:W-:Y:S02]  /*0990*/  IADD3 R9, PT, PT, R9, 0x1, RZ ;  /* 0x0000000109097810 */ /* 0x000fe40007ffe0ff */
[----:B------:R-:W-:Y:S02]  /*09a0*/  ISETP.NE.AND P0, PT, R0, RZ, PT ;  /* 0x000000ff0000720c */ /* 0x000fe40003f05270 */
[----:B--2---:R-:W-:-:S05]  /*09b0*/  IADD3 R17, PT, PT, R4, R17, RZ ;  /* 0x0000001104117210 */ /* 0x004fca0007ffe0ff */
[----:B------:R2:W-:Y:S06]  /*09c0*/  STG.E desc[UR6][R2.64], R17 ;  /* 0x0000001102007986 */ /* 0x0005ec000c101906 */
[----:B------:R-:W-:Y:S05]  /*09d0*/  @P0 BRA `(.L_x_45) ;  /* 0xfffffffc00d80947 */ /* 0x000fea000383ffff */
[----:B------:R-:W-:Y:S05]  /*09e0*/  EXIT ;  /* 0x000000000000794d */ /* 0x000fea0003800000 */
.L_x_46:
        /* <DEDUP_REMOVED lines=9> */
.L_x_55:


//--------------------- .text.gaussian_blur_v     --------------------------
	.section	.text.gaussian_blur_v,"ax",@progbits
	.align	128
        .global         gaussian_blur_v
        .type           gaussian_blur_v,@function
        .size           gaussian_blur_v,(.L_x_56 - gaussian_blur_v)
        .other          gaussian_blur_v,@"STO_CUDA_ENTRY STV_DEFAULT"
gaussian_blur_v:
.text.gaussian_blur_v:
        /* <DEDUP_REMOVED lines=13> */
[----:B------:R-:W0:Y:S01]  /*00d0*/  LDCU.128 UR8, c[0x0][0x380] ;  /* 0x00007000ff0877ac */ /* 0x000e220008000c00 */
[C---:B------:R-:W-:Y:S01]  /*00e0*/  VIMNMX.U32 R4, PT, PT, R0.reuse, 0x2, !PT ;  /* 0x0000000200047848 */ /* 0x040fe20007fe0000 */
[----:B------:R-:W-:Y:S01]  /*00f0*/  VIADD R3, R3, 0xffffffff ;  /* 0xffffffff03037836 */ /* 0x000fe20000000000 */
[----:B------:R-:W-:Y:S01]  /*0100*/  VIMNMX.U32 R5, PT, PT, R0, 0x1, !PT ;  /* 0x0000000100057848 */ /* 0x000fe20007fe0000 */
[----:B------:R-:W1:Y:S02]  /*0110*/  LDCU.64 UR4, c[0x0][0x358] ;  /* 0x00006b00ff0477ac */ /* 0x000e640008000a00 */
[----:B------:R-:W-:Y:S01]  /*0120*/  VIADD R4, R4, 0xfffffffe ;  /* 0xfffffffe04047836 */ /* 0x000fe20000000000 */
[C-C-:B------:R-:W-:Y:S01]  /*0130*/  VIADDMNMX.U32 R10, R0.reuse, 0x1, R3.reuse, PT ;  /* 0x00000001000a7846 */ /* 0x140fe20003800003 */
[----:B------:R-:W-:Y:S01]  /*0140*/  VIADD R5, R5, 0xffffffff ;  /* 0xffffffff05057836 */ /* 0x000fe20000000000 */
[----:B------:R-:W-:Y:S01]  /*0150*/  VIADDMNMX.U32 R3, R0, 0x2, R3, PT ;  /* 0x0000000200037846 */ /* 0x000fe20003800003 */
[----:B------:R-:W-:-:S02]  /*0160*/  IMAD R7, R4, R2, R9 ;  /* 0x0000000204077224 */ /* 0x000fc400078e0209 */
[-CC-:B------:R-:W-:Y:S02]  /*0170*/  IMAD R8, R5, R2.reuse, R9.reuse ;  /* 0x0000000205087224 */ /* 0x180fe400078e0209 */
[-CC-:B------:R-:W-:Y:S01]  /*0180*/  IMAD R0, R0, R2.reuse, R9.reuse ;  /* 0x0000000200007224 */ /* 0x180fe200078e0209 */
[C---:B0-----:R-:W-:Y:S02]  /*0190*/  IADD3 R4, P0, PT, R7.reuse, UR8, RZ ;  /* 0x0000000807047c10 */ /* 0x041fe4000ff1e0ff */
[C---:B------:R-:W-:Y:S02]  /*01a0*/  IADD3 R6, P1, PT, R8.reuse, UR8, RZ ;  /* 0x0000000808067c10 */ /* 0x040fe4000ff3e0ff */
[----:B------:R-:W-:Y:S02]  /*01b0*/  LEA.HI.X.SX32 R5, R7, UR9, 0x1, P0 ;  /* 0x0000000907057c11 */ /* 0x000fe400080f0eff */
[----:B------:R-:W-:Y:S01]  /*01c0*/  LEA.HI.X.SX32 R7, R8, UR9, 0x1, P1 ;  /* 0x0000000908077c11 */ /* 0x000fe200088f0eff */
[----:B------:R-:W-:Y:S01]  /*01d0*/  IMAD R11, R10, R2, R9 ;  /* 0x000000020a0b7224 */ /* 0x000fe200078e0209 */
[----:B------:R-:W-:Y:S01]  /*01e0*/  SHF.R.S32.HI R13, RZ, 0x1f, R0 ;  /* 0x0000001fff0d7819 */ /* 0x000fe20000011400 */
[----:B-1----:R-:W2:Y:S01]  /*01f0*/  LDG.E.U8.CONSTANT R4, desc[UR4][R4.64] ;  /* 0x0000000404047981 */ /* 0x002ea2000c1e9100 */
[----:B------:R-:W-:-:S03]  /*0200*/  IADD3 R8, P0, PT, R0, UR8, RZ ;  /* 0x0000000800087c10 */ /* 0x000fc6000ff1e0ff */
[----:B------:R-:W2:Y:S01]  /*0210*/  LDG.E.U8.CONSTANT R7, desc[UR4][R6.64] ;  /* 0x0000000406077981 */ /* 0x000ea2000c1e9100 */
[----:B------:R-:W-:Y:S01]  /*0220*/  IMAD R12, R3, R2, R9 ;  /* 0x00000002030c7224 */ /* 0x000fe200078e0209 */
[----:B------:R-:W-:Y:S02]  /*0230*/  IADD3.X R9, PT, PT, R13, UR9, RZ, P0, !PT ;  /* 0x000000090d097c10 */ /* 0x000fe400087fe4ff */
[C---:B------:R-:W-:Y:S02]  /*0240*/  IADD3 R2, P0, PT, R11.reuse, UR8, RZ ;  /* 0x000000080b027c10 */ /* 0x040fe4000ff1e0ff */
[C---:B------:R-:W-:Y:S01]  /*0250*/  IADD3 R10, P1, PT, R12.reuse, UR8, RZ ;  /* 0x000000080c0a7c10 */ /* 0x040fe2000ff3e0ff */
[----:B------:R-:W3:Y:S01]  /*0260*/  LDG.E.U8.CONSTANT R8, desc[UR4][R8.64] ;  /* 0x0000000408087981 */ /* 0x000ee2000c1e9100 */
[----:B------:R-:W-:Y:S02]  /*0270*/  LEA.HI.X.SX32 R3, R11, UR9, 0x1, P0 ;  /* 0x000000090b037c11 */ /* 0x000fe400080f0eff */
[----:B------:R-:W-:-:S03]  /*0280*/  LEA.HI.X.SX32 R11, R12, UR9, 0x1, P1 ;  /* 0x000000090c0b7c11 */ /* 0x000fc600088f0eff */
[----:B------:R-:W4:Y:S04]  /*0290*/  LDG.E.U8.CONSTANT R2, desc[UR4][R2.64] ;  /* 0x0000000402027981 */ /* 0x000f28000c1e9100 */
[----:B------:R-:W5:Y:S01]  /*02a0*/  LDG.E.U8.CONSTANT R10, desc[UR4][R10.64] ;  /* 0x000000040a0a7981 */ /* 0x000f62000c1e9100 */
[----:B--2---:R-:W-:-:S05]  /*02b0*/  IMAD R4, R7, 0x4, R4 ;  /* 0x0000000407047824 */ /* 0x004fca00078e0204 */
[----:B------:R-:W-:-:S05]  /*02c0*/  PRMT R5, R4, 0x9910, RZ ;  /* 0x0000991004057816 */ /* 0x000fca00000000ff */
[----:B---3--:R-:W-:-:S04]  /*02d0*/  IMAD R5, R8, 0x6, R5 ;  /* 0x0000000608057824 */ /* 0x008fc800078e0205 */
[----:B----4-:R-:W-:-:S04]  /*02e0*/  IMAD R5, R2, 0x4, R5 ;  /* 0x0000000402057824 */ /* 0x010fc800078e0205 */
[----:B-----5:R-:W-:Y:S01]  /*02f0*/  IMAD.IADD R5, R5, 0x1, R10 ;  /* 0x0000000105057824 */ /* 0x020fe200078e020a */
[----:B------:R-:W-:-:S04]  /*0300*/  IADD3 R4, P0, PT, R0, UR10, RZ ;  /* 0x0000000a00047c10 */ /* 0x000fc8000ff1e0ff */
[----:B------:R-:W-:Y:S02]  /*0310*/  LOP3.LUT R0, R5, 0xffff, RZ, 0xc0, !PT ;  /* 0x0000ffff05007812 */ /* 0x000fe400078ec0ff */
[----:B------:R-:W-:Y:S02]  /*0320*/  IADD3.X R5, PT, PT, R13, UR11, RZ, P0, !PT ;  /* 0x0000000b0d057c10 */ /* 0x000fe400087fe4ff */
[----:B------:R-:W-:-:S05]  /*0330*/  SHF.R.U32.HI R3, RZ, 0x4, R0 ;  /* 0x00000004ff037819 */ /* 0x000fca0000011600 */
[----:B------:R-:W-:Y:S01]  /*0340*/  STG.E.U8 desc[UR4][R4.64], R3 ;  /* 0x0000000304007986 */ /* 0x000fe2000c101104 */
[----:B------:R-:W-:Y:S05]  /*0350*/  EXIT ;  /* 0x000000000000794d */ /* 0x000fea0003800000 */
.L_x_47:
        /* <DEDUP_REMOVED lines=10> */
.L_x_56:


//--------------------- .text.gaussian_blur_h     --------------------------
	.section	.text.gaussian_blur_h,"ax",@progbits
	.align	128
        .global         gaussian_blur_h
        .type           gaussian_blur_h,@function
        .size           gaussian_blur_h,(.L_x_57 - gaussian_blur_h)
        .other          gaussian_blur_h,@"STO_CUDA_ENTRY STV_DEFAULT"
gaussian_blur_h:
.text.gaussian_blur_h:
        /* <DEDUP_REMOVED lines=14> */
[----:B------:R-:W-:Y:S01]  /*00e0*/  IMAD R0, R0, R4, RZ ;  /* 0x0000000400007224 */ /* 0x000fe200078e02ff */
[C---:B------:R-:W-:Y:S01]  /*00f0*/  VIMNMX R5, PT, PT, R7.reuse, 0x1, !PT ;  /* 0x0000000107057848 */ /* 0x040fe20007fe0100 */
[----:B------:R-:W-:Y:S01]  /*0100*/  VIADD R6, R4, 0xffffffff ;  /* 0xffffffff04067836 */ /* 0x000fe20000000000 */
[----:B------:R-:W1:Y:S01]  /*0110*/  LDCU.64 UR4, c[0x0][0x358] ;  /* 0x00006b00ff0477ac */ /* 0x000e620008000a00 */
[C---:B------:R-:W-:Y:S01]  /*0120*/  VIMNMX R3, PT, PT, R7.reuse, 0x2, !PT ;  /* 0x0000000207037848 */ /* 0x040fe20007fe0100 */
[C-C-:B------:R-:W-:Y:S01]  /*0130*/  IMAD.IADD R12, R7.reuse, 0x1, R0.reuse ;  /* 0x00000001070c7824 */ /* 0x140fe200078e0200 */
[----:B------:R-:W-:Y:S02]  /*0140*/  SHF.R.S32.HI R8, RZ, 0x1f, R0 ;  /* 0x0000001fff087819 */ /* 0x000fe40000011400 */
[C-C-:B------:R-:W-:Y:S02]  /*0150*/  VIADDMNMX R9, R7.reuse, 0x1, R6.reuse, PT ;  /* 0x0000000107097846 */ /* 0x140fe40003800106 */
[----:B------:R-:W-:-:S02]  /*0160*/  VIADDMNMX R11, R7, 0x2, R6, PT ;  /* 0x00000002070b7846 */ /* 0x000fc40003800106 */
[--C-:B0-----:R-:W-:Y:S02]  /*0170*/  IADD3 R4, P2, P3, R5, UR8, R0.reuse ;  /* 0x0000000805047c10 */ /* 0x101fe4000fb5e000 */
[----:B------:R-:W-:Y:S02]  /*0180*/  IADD3 R2, P0, P1, R3, UR8, R0 ;  /* 0x0000000803027c10 */ /* 0x000fe4000f91e000 */
[--C-:B------:R-:W-:Y:S02]  /*0190*/  IADD3.X R5, PT, PT, RZ, UR9, R8.reuse, P2, P3 ;  /* 0x00000009ff057c10 */ /* 0x100fe400097e6408 */
[----:B------:R-:W-:Y:S01]  /*01a0*/  IADD3.X R3, PT, PT, RZ, UR9, R8, P0, P1 ;  /* 0x00000009ff037c10 */ /* 0x000fe200087e2408 */
[----:B------:R-:W-:Y:S01]  /*01b0*/  IMAD.IADD R9, R0, 0x1, R9 ;  /* 0x0000000100097824 */ /* 0x000fe200078e0209 */
[----:B------:R-:W-:Y:S02]  /*01c0*/  SHF.R.S32.HI R13, RZ, 0x1f, R12 ;  /* 0x0000001fff0d7819 */ /* 0x000fe4000001140c */
[----:B-1----:R-:W2:Y:S01]  /*01d0*/  LDG.E.U8.CONSTANT R5, desc[UR4][R4.64+-0x1] ;  /* 0xffffff0404057981 */ /* 0x002ea2000c1e9100 */
[----:B------:R-:W-:-:S03]  /*01e0*/  IADD3 R6, P0, PT, R12, UR8, RZ ;  /* 0x000000080c067c10 */ /* 0x000fc6000ff1e0ff */
[----:B------:R-:W2:Y:S01]  /*01f0*/  LDG.E.U8.CONSTANT R2, desc[UR4][R2.64+-0x2] ;  /* 0xfffffe0402027981 */ /* 0x000ea2000c1e9100 */
[----:B------:R-:W-:Y:S01]  /*0200*/  IMAD.IADD R11, R0, 0x1, R11 ;  /* 0x00000001000b7824 */ /* 0x000fe200078e020b */
[----:B------:R-:W-:Y:S02]  /*0210*/  IADD3.X R7, PT, PT, R13, UR9, RZ, P0, !PT ;  /* 0x000000090d077c10 */ /* 0x000fe400087fe4ff */
[----:B------:R-:W-:Y:S02]  /*0220*/  IADD3 R8, P0, PT, R9, UR8, RZ ;  /* 0x0000000809087c10 */ /* 0x000fe4000ff1e0ff */
[----:B------:R-:W-:Y:S01]  /*0230*/  IADD3 R10, P1, PT, R11, UR8, RZ ;  /* 0x000000080b0a7c10 */ /* 0x000fe2000ff3e0ff */
        /* <DEDUP_REMOVED lines=16> */
.L_x_48:
        /* <DEDUP_REMOVED lines=12> */
.L_x_57:


//--------------------- .text.rgb_to_gray         --------------------------
	.section	.text.rgb_to_gray,"ax",@progbits
	.align	128
        .global         rgb_to_gray
        .type           rgb_to_gray,@function
        .size           rgb_to_gray,(.L_x_58 - rgb_to_gray)
        .other          rgb_to_gray,@"STO_CUDA_ENTRY STV_DEFAULT"
rgb_to_gray:
.text.rgb_to_gray:
        /* <DEDUP_REMOVED lines=13> */
[----:B------:R-:W0:Y:S01]  /*00d0*/  LDCU.128 UR8, c[0x0][0x380] ;  /* 0x00007000ff0877ac */ /* 0x000e220008000c00 */
[----:B------:R-:W-:Y:S01]  /*00e0*/  IMAD R0, R3, UR6, R0 ;  /* 0x0000000603007c24 */ /* 0x000fe2000f8e0200 */
[----:B------:R-:W1:Y:S03]  /*00f0*/  LDCU.64 UR4, c[0x0][0x358] ;  /* 0x00006b00ff0477ac */ /* 0x000e660008000a00 */
[----:B------:R-:W-:-:S05]  /*0100*/  IMAD R3, R0, 0x3, RZ ;  /* 0x0000000300037824 */ /* 0x000fca00078e02ff */
[----:B0-----:R-:W-:-:S04]  /*0110*/  IADD3 R2, P0, PT, R3, UR8, RZ ;  /* 0x0000000803027c10 */ /* 0x001fc8000ff1e0ff */
[----:B------:R-:W-:-:S05]  /*0120*/  LEA.HI.X.SX32 R3, R3, UR9, 0x1, P0 ;  /* 0x0000000903037c11 */ /* 0x000fca00080f0eff */
[----:B-1----:R-:W2:Y:S04]  /*0130*/  LDG.E.U8.CONSTANT R4, desc[UR4][R2.64+0x1] ;  /* 0x0000010402047981 */ /* 0x002ea8000c1e9100 */
[----:B------:R-:W2:Y:S04]  /*0140*/  LDG.E.U8.CONSTANT R5, desc[UR4][R2.64] ;  /* 0x0000000402057981 */ /* 0x000ea8000c1e9100 */
[----:B------:R-:W3:Y:S01]  /*0150*/  LDG.E.U8.CONSTANT R6, desc[UR4][R2.64+0x2] ;  /* 0x0000020402067981 */ /* 0x000ee2000c1e9100 */
[----:B------:R-:W-:Y:S01]  /*0160*/  UMOV UR7, 0x1d964d ;  /* 0x001d964d00077882 */ /* 0x000fe20000000000 */
[----:B--2---:R-:W-:-:S02]  /*0170*/  PRMT R4, R5, 0x3340, R4 ;  /* 0x0000334005047816 */ /* 0x004fc40000000004 */
[----:B---3--:R-:W-:-:S04]  /*0180*/  PRMT R5, R6, 0x3340, RZ ;  /* 0x0000334006057816 */ /* 0x008fc800000000ff */
[----:B------:R-:W-:Y:S02]  /*0190*/  PRMT R5, R4, 0x5410, R5 ;  /* 0x0000541004057816 */ /* 0x000fe40000000005 */
[----:B------:R-:W-:-:S03]  /*01a0*/  IADD3 R4, P0, PT, R0, UR10, RZ ;  /* 0x0000000a00047c10 */ /* 0x000fc6000ff1e0ff */
[----:B------:R-:W-:Y:S01]  /*01b0*/  IDP.4A.U8.U8 R6, R5, UR7, RZ ;  /* 0x0000000705067c26 */ /* 0x000fe200080000ff */
[----:B------:R-:W-:-:S04]  /*01c0*/  LEA.HI.X.SX32 R5, R0, UR11, 0x1, P0 ;  /* 0x0000000b00057c11 */ /* 0x000fc800080f0eff */
[----:B------:R-:W-:-:S05]  /*01d0*/  SHF.R.U32.HI R7, RZ, 0x8, R6 ;  /* 0x00000008ff077819 */ /* 0x000fca0000011606 */
[----:B------:R-:W-:Y:S01]  /*01e0*/  STG.E.U8 desc[UR4][R4.64], R7 ;  /* 0x0000000704007986 */ /* 0x000fe2000c101104 */
[----:B------:R-:W-:Y:S05]  /*01f0*/  EXIT ;  /* 0x000000000000794d */ /* 0x000fea0003800000 */
.L_x_49:
        /* <DEDUP_REMOVED lines=16> */
.L_x_58:


//--------------------- .nv.shared.reserved.0     --------------------------
	.section	.nv.shared.reserved.0,"aw",@nobits
	.weak		__nv_reservedSMEM_offset_0_alias
	.size		__nv_reservedSMEM_offset_0_alias, 0, 64
	.other		__nv_reservedSMEM_offset_0_alias,@"STO_CUDA_RESERVED_SHARED STV_DEFAULT"
__nv_reservedSMEM_offset_0_alias:
	.zero		0
	.zero		64


//--------------------- .nv.constant0.dilate_v    --------------------------
	.section	.nv.constant0.dilate_v,"a",@progbits
	.sectionflags	@""
	.align	4
.nv.constant0.dilate_v:
	.zero		924


//--------------------- .nv.constant0.dilate_h    --------------------------
	.section	.nv.constant0.dilate_h,"a",@progbits
	.sectionflags	@""
	.align	4
.nv.constant0.dilate_h:
	.zero		924


//--------------------- .nv.constant0.adaptive_threshold_mean --------------------------
	.section	.nv.constant0.adaptive_threshold_mean,"a",@progbits
	.sectionflags	@""
	.align	4
.nv.constant0.adaptive_threshold_mean:
	.zero		936


//--------------------- .nv.constant0.integral_image_v --------------------------
	.section	.nv.constant0.integral_image_v,"a",@progbits
	.sectionflags	@""
	.align	4
.nv.constant0.integral_image_v:
	.zero		912


//--------------------- .nv.constant0.integral_image_h --------------------------
	.section	.nv.constant0.integral_image_h,"a",@progbits
	.sectionflags	@""
	.align	4
.nv.constant0.integral_image_h:
	.zero		920


//--------------------- .nv.constant0.gaussian_blur_v --------------------------
	.section	.nv.constant0.gaussian_blur_v,"a",@progbits
	.sectionflags	@""
	.align	4
.nv.constant0.gaussian_blur_v:
	.zero		920


//--------------------- .nv.constant0.gaussian_blur_h --------------------------
	.section	.nv.constant0.gaussian_blur_h,"a",@progbits
	.sectionflags	@""
	.align	4
.nv.constant0.gaussian_blur_h:
	.zero		920


//--------------------- .nv.constant0.rgb_to_gray --------------------------
	.section	.nv.constant0.rgb_to_gray,"a",@progbits
	.sectionflags	@""
	.align	4
.nv.constant0.rgb_to_gray:
	.zero		920


//--------------------- SYMBOLS --------------------------

	.type		.nv.reservedSmem.offset0,@object
	.size		.nv.reservedSmem.offset0,0x4
